//
// Generated by NVIDIA NVVM Compiler
//
// Compiler Build ID: CL-36424714
// Cuda compilation tools, release 13.0, V13.0.88
// Based on NVVM 20.0.0
//

.version 9.0
.target sm_100
.address_size 64

	// .globl	_Z28group_query_attention_kernelPKfS0_S0_Pfiiiiif
.extern .shared .align 16 .b8 sdata[];

.visible .entry _Z28group_query_attention_kernelPKfS0_S0_Pfiiiiif(
	.param .u64 .ptr .align 1 _Z28group_query_attention_kernelPKfS0_S0_Pfiiiiif_param_0,
	.param .u64 .ptr .align 1 _Z28group_query_attention_kernelPKfS0_S0_Pfiiiiif_param_1,
	.param .u64 .ptr .align 1 _Z28group_query_attention_kernelPKfS0_S0_Pfiiiiif_param_2,
	.param .u64 .ptr .align 1 _Z28group_query_attention_kernelPKfS0_S0_Pfiiiiif_param_3,
	.param .u32 _Z28group_query_attention_kernelPKfS0_S0_Pfiiiiif_param_4,
	.param .u32 _Z28group_query_attention_kernelPKfS0_S0_Pfiiiiif_param_5,
	.param .u32 _Z28group_query_attention_kernelPKfS0_S0_Pfiiiiif_param_6,
	.param .u32 _Z28group_query_attention_kernelPKfS0_S0_Pfiiiiif_param_7,
	.param .u32 _Z28group_query_attention_kernelPKfS0_S0_Pfiiiiif_param_8,
	.param .f32 _Z28group_query_attention_kernelPKfS0_S0_Pfiiiiif_param_9
)
{
	.reg .pred 	%p<69>;
	.reg .b32 	%r<360>;
	.reg .b32 	%f<410>;
	.reg .b64 	%rd<65>;

	ld.param.u64 	%rd7, [_Z28group_query_attention_kernelPKfS0_S0_Pfiiiiif_param_0];
	ld.param.u64 	%rd8, [_Z28group_query_attention_kernelPKfS0_S0_Pfiiiiif_param_1];
	ld.param.u64 	%rd9, [_Z28group_query_attention_kernelPKfS0_S0_Pfiiiiif_param_2];
	ld.param.u64 	%rd10, [_Z28group_query_attention_kernelPKfS0_S0_Pfiiiiif_param_3];
	ld.param.u32 	%r132, [_Z28group_query_attention_kernelPKfS0_S0_Pfiiiiif_param_4];
	ld.param.u32 	%r128, [_Z28group_query_attention_kernelPKfS0_S0_Pfiiiiif_param_5];
	ld.param.u32 	%r129, [_Z28group_query_attention_kernelPKfS0_S0_Pfiiiiif_param_6];
	ld.param.u32 	%r130, [_Z28group_query_attention_kernelPKfS0_S0_Pfiiiiif_param_7];
	ld.param.u32 	%r131, [_Z28group_query_attention_kernelPKfS0_S0_Pfiiiiif_param_8];
	ld.param.f32 	%f50, [_Z28group_query_attention_kernelPKfS0_S0_Pfiiiiif_param_9];
	cvta.to.global.u64 	%rd1, %rd8;
	cvta.to.global.u64 	%rd2, %rd7;
	cvta.to.global.u64 	%rd3, %rd9;
	cvta.to.global.u64 	%rd4, %rd10;
	mov.u32 	%r1, %ctaid.x;
	mov.u32 	%r2, %ctaid.y;
	mov.u32 	%r3, %tid.x;
	setp.ge.s32 	%p1, %r1, %r132;
	setp.ge.s32 	%p2, %r2, %r129;
	or.pred  	%p3, %p1, %p2;
	setp.ge.s32 	%p4, %r3, %r128;
	or.pred  	%p5, %p4, %p3;
	@%p5 bra 	$L__BB0_89;
	ld.param.u32 	%r292, [_Z28group_query_attention_kernelPKfS0_S0_Pfiiiiif_param_5];
	div.s32 	%r133, %r129, %r130;
	div.s32 	%r4, %r2, %r133;
	setp.lt.s32 	%p6, %r131, 1;
	mul.lo.s32 	%r5, %r292, %r1;
	add.s32 	%r134, %r5, %r3;
	mad.lo.s32 	%r135, %r134, %r129, %r2;
	mul.lo.s32 	%r6, %r135, %r131;
	@%p6 bra 	$L__BB0_17;
	add.s32 	%r7, %r131, -1;
	and.b32  	%r8, %r131, 15;
	add.s32 	%r9, %r8, -1;
	and.b32  	%r10, %r131, 7;
	add.s32 	%r11, %r10, -1;
	and.b32  	%r12, %r131, 2147483632;
	and.b32  	%r13, %r131, 3;
	mov.b32 	%r318, 0;
$L__BB0_3:
	setp.lt.u32 	%p15, %r7, 15;
	add.s32 	%r154, %r318, %r5;
	mad.lo.s32 	%r155, %r154, %r130, %r4;
	mul.lo.s32 	%r15, %r155, %r131;
	mov.f32 	%f386, 0f00000000;
	mov.b32 	%r321, 0;
	@%p15 bra 	$L__BB0_6;
	mov.f32 	%f386, 0f00000000;
	mov.b32 	%r319, 0;
$L__BB0_5:
	.pragma "nounroll";
	add.s32 	%r157, %r319, %r6;
	add.s32 	%r158, %r319, %r15;
	mul.wide.s32 	%rd11, %r157, 4;
	add.s64 	%rd12, %rd2, %rd11;
	ld.global.f32 	%f54, [%rd12];
	mul.wide.s32 	%rd13, %r158, 4;
	add.s64 	%rd14, %rd1, %rd13;
	ld.global.f32 	%f55, [%rd14];
	fma.rn.f32 	%f56, %f54, %f55, %f386;
	ld.global.f32 	%f57, [%rd12+4];
	ld.global.f32 	%f58, [%rd14+4];
	fma.rn.f32 	%f59, %f57, %f58, %f56;
	ld.global.f32 	%f60, [%rd12+8];
	ld.global.f32 	%f61, [%rd14+8];
	fma.rn.f32 	%f62, %f60, %f61, %f59;
	ld.global.f32 	%f63, [%rd12+12];
	ld.global.f32 	%f64, [%rd14+12];
	fma.rn.f32 	%f65, %f63, %f64, %f62;
	ld.global.f32 	%f66, [%rd12+16];
	ld.global.f32 	%f67, [%rd14+16];
	fma.rn.f32 	%f68, %f66, %f67, %f65;
	ld.global.f32 	%f69, [%rd12+20];
	ld.global.f32 	%f70, [%rd14+20];
	fma.rn.f32 	%f71, %f69, %f70, %f68;
	ld.global.f32 	%f72, [%rd12+24];
	ld.global.f32 	%f73, [%rd14+24];
	fma.rn.f32 	%f74, %f72, %f73, %f71;
	ld.global.f32 	%f75, [%rd12+28];
	ld.global.f32 	%f76, [%rd14+28];
	fma.rn.f32 	%f77, %f75, %f76, %f74;
	ld.global.f32 	%f78, [%rd12+32];
	ld.global.f32 	%f79, [%rd14+32];
	fma.rn.f32 	%f80, %f78, %f79, %f77;
	ld.global.f32 	%f81, [%rd12+36];
	ld.global.f32 	%f82, [%rd14+36];
	fma.rn.f32 	%f83, %f81, %f82, %f80;
	ld.global.f32 	%f84, [%rd12+40];
	ld.global.f32 	%f85, [%rd14+40];
	fma.rn.f32 	%f86, %f84, %f85, %f83;
	ld.global.f32 	%f87, [%rd12+44];
	ld.global.f32 	%f88, [%rd14+44];
	fma.rn.f32 	%f89, %f87, %f88, %f86;
	ld.global.f32 	%f90, [%rd12+48];
	ld.global.f32 	%f91, [%rd14+48];
	fma.rn.f32 	%f92, %f90, %f91, %f89;
	ld.global.f32 	%f93, [%rd12+52];
	ld.global.f32 	%f94, [%rd14+52];
	fma.rn.f32 	%f95, %f93, %f94, %f92;
	ld.global.f32 	%f96, [%rd12+56];
	ld.global.f32 	%f97, [%rd14+56];
	fma.rn.f32 	%f98, %f96, %f97, %f95;
	ld.global.f32 	%f99, [%rd12+60];
	ld.global.f32 	%f100, [%rd14+60];
	fma.rn.f32 	%f386, %f99, %f100, %f98;
	add.s32 	%r319, %r319, 16;
	setp.ne.s32 	%p16, %r319, %r12;
	mov.u32 	%r321, %r12;
	@%p16 bra 	$L__BB0_5;
$L__BB0_6:
	setp.eq.s32 	%p17, %r8, 0;
	@%p17 bra 	$L__BB0_16;
	setp.lt.u32 	%p18, %r9, 7;
	@%p18 bra 	$L__BB0_9;
	add.s32 	%r159, %r321, %r6;
	add.s32 	%r160, %r321, %r15;
	mul.wide.s32 	%rd15, %r159, 4;
	add.s64 	%rd16, %rd2, %rd15;
	ld.global.f32 	%f102, [%rd16];
	mul.wide.s32 	%rd17, %r160, 4;
	add.s64 	%rd18, %rd1, %rd17;
	ld.global.f32 	%f103, [%rd18];
	fma.rn.f32 	%f104, %f102, %f103, %f386;
	ld.global.f32 	%f105, [%rd16+4];
	ld.global.f32 	%f106, [%rd18+4];
	fma.rn.f32 	%f107, %f105, %f106, %f104;
	ld.global.f32 	%f108, [%rd16+8];
	ld.global.f32 	%f109, [%rd18+8];
	fma.rn.f32 	%f110, %f108, %f109, %f107;
	ld.global.f32 	%f111, [%rd16+12];
	ld.global.f32 	%f112, [%rd18+12];
	fma.rn.f32 	%f113, %f111, %f112, %f110;
	ld.global.f32 	%f114, [%rd16+16];
	ld.global.f32 	%f115, [%rd18+16];
	fma.rn.f32 	%f116, %f114, %f115, %f113;
	ld.global.f32 	%f117, [%rd16+20];
	ld.global.f32 	%f118, [%rd18+20];
	fma.rn.f32 	%f119, %f117, %f118, %f116;
	ld.global.f32 	%f120, [%rd16+24];
	ld.global.f32 	%f121, [%rd18+24];
	fma.rn.f32 	%f122, %f120, %f121, %f119;
	ld.global.f32 	%f123, [%rd16+28];
	ld.global.f32 	%f124, [%rd18+28];
	fma.rn.f32 	%f386, %f123, %f124, %f122;
	add.s32 	%r321, %r321, 8;
$L__BB0_9:
	setp.eq.s32 	%p19, %r10, 0;
	@%p19 bra 	$L__BB0_16;
	setp.lt.u32 	%p20, %r11, 3;
	@%p20 bra 	$L__BB0_12;
	add.s32 	%r161, %r321, %r6;
	add.s32 	%r162, %r321, %r15;
	mul.wide.s32 	%rd19, %r161, 4;
	add.s64 	%rd20, %rd2, %rd19;
	ld.global.f32 	%f126, [%rd20];
	mul.wide.s32 	%rd21, %r162, 4;
	add.s64 	%rd22, %rd1, %rd21;
	ld.global.f32 	%f127, [%rd22];
	fma.rn.f32 	%f128, %f126, %f127, %f386;
	ld.global.f32 	%f129, [%rd20+4];
	ld.global.f32 	%f130, [%rd22+4];
	fma.rn.f32 	%f131, %f129, %f130, %f128;
	ld.global.f32 	%f132, [%rd20+8];
	ld.global.f32 	%f133, [%rd22+8];
	fma.rn.f32 	%f134, %f132, %f133, %f131;
	ld.global.f32 	%f135, [%rd20+12];
	ld.global.f32 	%f136, [%rd22+12];
	fma.rn.f32 	%f386, %f135, %f136, %f134;
	add.s32 	%r321, %r321, 4;
$L__BB0_12:
	setp.eq.s32 	%p21, %r13, 0;
	@%p21 bra 	$L__BB0_16;
	setp.eq.s32 	%p22, %r13, 1;
	add.s32 	%r163, %r321, %r6;
	add.s32 	%r164, %r321, %r15;
	mul.wide.s32 	%rd23, %r163, 4;
	add.s64 	%rd5, %rd2, %rd23;
	ld.global.f32 	%f137, [%rd5];
	mul.wide.s32 	%rd24, %r164, 4;
	add.s64 	%rd6, %rd1, %rd24;
	ld.global.f32 	%f138, [%rd6];
	fma.rn.f32 	%f386, %f137, %f138, %f386;
	@%p22 bra 	$L__BB0_16;
	setp.eq.s32 	%p23, %r13, 2;
	ld.global.f32 	%f139, [%rd5+4];
	ld.global.f32 	%f140, [%rd6+4];
	fma.rn.f32 	%f386, %f139, %f140, %f386;
	@%p23 bra 	$L__BB0_16;
	ld.global.f32 	%f141, [%rd5+8];
	ld.global.f32 	%f142, [%rd6+8];
	fma.rn.f32 	%f386, %f141, %f142, %f386;
$L__BB0_16:
	ld.param.u32 	%r297, [_Z28group_query_attention_kernelPKfS0_S0_Pfiiiiif_param_5];
	mul.f32 	%f143, %f50, %f386;
	shl.b32 	%r165, %r318, 2;
	mov.u32 	%r166, sdata;
	add.s32 	%r167, %r166, %r165;
	st.shared.f32 	[%r167], %f143;
	add.s32 	%r318, %r318, 1;
	setp.eq.s32 	%p24, %r318, %r297;
	@%p24 bra 	$L__BB0_29;
	bra.uni 	$L__BB0_3;
$L__BB0_17:
	ld.param.u32 	%r293, [_Z28group_query_attention_kernelPKfS0_S0_Pfiiiiif_param_5];
	mul.f32 	%f15, %f50, 0f00000000;
	add.s32 	%r137, %r293, -1;
	and.b32  	%r24, %r293, 15;
	setp.lt.u32 	%p7, %r137, 15;
	mov.b32 	%r325, 0;
	@%p7 bra 	$L__BB0_20;
	ld.param.u32 	%r294, [_Z28group_query_attention_kernelPKfS0_S0_Pfiiiiif_param_5];
	and.b32  	%r325, %r294, -16;
	mov.b32 	%r323, 0;
	mov.u32 	%r140, sdata;
$L__BB0_19:
	.pragma "nounroll";
	shl.b32 	%r139, %r323, 2;
	add.s32 	%r141, %r140, %r139;
	st.shared.v4.f32 	[%r141], {%f15, %f15, %f15, %f15};
	st.shared.v4.f32 	[%r141+16], {%f15, %f15, %f15, %f15};
	st.shared.v4.f32 	[%r141+32], {%f15, %f15, %f15, %f15};
	st.shared.v4.f32 	[%r141+48], {%f15, %f15, %f15, %f15};
	add.s32 	%r323, %r323, 16;
	setp.ne.s32 	%p8, %r323, %r325;
	@%p8 bra 	$L__BB0_19;
$L__BB0_20:
	setp.eq.s32 	%p9, %r24, 0;
	@%p9 bra 	$L__BB0_29;
	ld.param.u32 	%r295, [_Z28group_query_attention_kernelPKfS0_S0_Pfiiiiif_param_5];
	and.b32  	%r29, %r295, 7;
	setp.lt.u32 	%p10, %r24, 8;
	@%p10 bra 	$L__BB0_23;
	shl.b32 	%r142, %r325, 2;
	mov.u32 	%r143, sdata;
	add.s32 	%r144, %r143, %r142;
	st.shared.f32 	[%r144], %f15;
	st.shared.f32 	[%r144+4], %f15;
	st.shared.f32 	[%r144+8], %f15;
	st.shared.f32 	[%r144+12], %f15;
	st.shared.f32 	[%r144+16], %f15;
	st.shared.f32 	[%r144+20], %f15;
	st.shared.f32 	[%r144+24], %f15;
	st.shared.f32 	[%r144+28], %f15;
	add.s32 	%r325, %r325, 8;
$L__BB0_23:
	setp.eq.s32 	%p11, %r29, 0;
	@%p11 bra 	$L__BB0_29;
	ld.param.u32 	%r296, [_Z28group_query_attention_kernelPKfS0_S0_Pfiiiiif_param_5];
	and.b32  	%r32, %r296, 3;
	setp.lt.u32 	%p12, %r29, 4;
	@%p12 bra 	$L__BB0_26;
	shl.b32 	%r145, %r325, 2;
	mov.u32 	%r146, sdata;
	add.s32 	%r147, %r146, %r145;
	st.shared.f32 	[%r147], %f15;
	st.shared.f32 	[%r147+4], %f15;
	st.shared.f32 	[%r147+8], %f15;
	st.shared.f32 	[%r147+12], %f15;
	add.s32 	%r325, %r325, 4;
$L__BB0_26:
	setp.eq.s32 	%p13, %r32, 0;
	@%p13 bra 	$L__BB0_29;
	mov.b32 	%r328, 0;
	mov.u32 	%r150, sdata;
$L__BB0_28:
	.pragma "nounroll";
	shl.b32 	%r149, %r325, 2;
	add.s32 	%r151, %r150, %r149;
	st.shared.f32 	[%r151], %f15;
	add.s32 	%r325, %r325, 1;
	add.s32 	%r328, %r328, 1;
	setp.ne.s32 	%p14, %r328, %r32;
	@%p14 bra 	$L__BB0_28;
$L__BB0_29:
	ld.param.u32 	%r298, [_Z28group_query_attention_kernelPKfS0_S0_Pfiiiiif_param_5];
	bar.sync 	0;
	setp.lt.s32 	%p25, %r298, 1;
	mov.f32 	%f394, 0fFF800000;
	@%p25 bra 	$L__BB0_42;
	ld.param.u32 	%r299, [_Z28group_query_attention_kernelPKfS0_S0_Pfiiiiif_param_5];
	add.s32 	%r169, %r299, -1;
	and.b32  	%r39, %r299, 15;
	setp.lt.u32 	%p26, %r169, 15;
	mov.f32 	%f394, 0fFF800000;
	mov.b32 	%r329, 0;
	@%p26 bra 	$L__BB0_33;
	ld.param.u32 	%r300, [_Z28group_query_attention_kernelPKfS0_S0_Pfiiiiif_param_5];
	and.b32  	%r329, %r300, 2147483632;
	mov.f32 	%f394, 0fFF800000;
	mov.b32 	%r334, 0;
	mov.u32 	%r172, sdata;
$L__BB0_32:
	.pragma "nounroll";
	shl.b32 	%r171, %r334, 2;
	add.s32 	%r173, %r172, %r171;
	ld.shared.v4.f32 	{%f148, %f149, %f150, %f151}, [%r173];
	max.f32 	%f152, %f394, %f148;
	max.f32 	%f153, %f152, %f149;
	max.f32 	%f154, %f153, %f150;
	max.f32 	%f155, %f154, %f151;
	ld.shared.v4.f32 	{%f156, %f157, %f158, %f159}, [%r173+16];
	max.f32 	%f160, %f155, %f156;
	max.f32 	%f161, %f160, %f157;
	max.f32 	%f162, %f161, %f158;
	max.f32 	%f163, %f162, %f159;
	ld.shared.v4.f32 	{%f164, %f165, %f166, %f167}, [%r173+32];
	max.f32 	%f168, %f163, %f164;
	max.f32 	%f169, %f168, %f165;
	max.f32 	%f170, %f169, %f166;
	max.f32 	%f171, %f170, %f167;
	ld.shared.v4.f32 	{%f172, %f173, %f174, %f175}, [%r173+48];
	max.f32 	%f176, %f171, %f172;
	max.f32 	%f177, %f176, %f173;
	max.f32 	%f178, %f177, %f174;
	max.f32 	%f394, %f178, %f175;
	add.s32 	%r334, %r334, 16;
	setp.eq.s32 	%p27, %r334, %r329;
	@%p27 bra 	$L__BB0_33;
	bra.uni 	$L__BB0_32;
$L__BB0_33:
	setp.eq.s32 	%p28, %r39, 0;
	@%p28 bra 	$L__BB0_42;
	ld.param.u32 	%r301, [_Z28group_query_attention_kernelPKfS0_S0_Pfiiiiif_param_5];
	and.b32  	%r42, %r301, 7;
	setp.lt.u32 	%p29, %r39, 8;
	@%p29 bra 	$L__BB0_36;
	shl.b32 	%r174, %r329, 2;
	mov.u32 	%r175, sdata;
	add.s32 	%r176, %r175, %r174;
	ld.shared.f32 	%f180, [%r176];
	max.f32 	%f181, %f394, %f180;
	ld.shared.f32 	%f182, [%r176+4];
	max.f32 	%f183, %f181, %f182;
	ld.shared.f32 	%f184, [%r176+8];
	max.f32 	%f185, %f183, %f184;
	ld.shared.f32 	%f186, [%r176+12];
	max.f32 	%f187, %f185, %f186;
	ld.shared.f32 	%f188, [%r176+16];
	max.f32 	%f189, %f187, %f188;
	ld.shared.f32 	%f190, [%r176+20];
	max.f32 	%f191, %f189, %f190;
	ld.shared.f32 	%f192, [%r176+24];
	max.f32 	%f193, %f191, %f192;
	ld.shared.f32 	%f194, [%r176+28];
	max.f32 	%f394, %f193, %f194;
	add.s32 	%r329, %r329, 8;
$L__BB0_36:
	setp.eq.s32 	%p30, %r42, 0;
	@%p30 bra 	$L__BB0_42;
	ld.param.u32 	%r302, [_Z28group_query_attention_kernelPKfS0_S0_Pfiiiiif_param_5];
	and.b32  	%r45, %r302, 3;
	setp.lt.u32 	%p31, %r42, 4;
	@%p31 bra 	$L__BB0_39;
	shl.b32 	%r177, %r329, 2;
	mov.u32 	%r178, sdata;
	add.s32 	%r179, %r178, %r177;
	ld.shared.f32 	%f196, [%r179];
	max.f32 	%f197, %f394, %f196;
	ld.shared.f32 	%f198, [%r179+4];
	max.f32 	%f199, %f197, %f198;
	ld.shared.f32 	%f200, [%r179+8];
	max.f32 	%f201, %f199, %f200;
	ld.shared.f32 	%f202, [%r179+12];
	max.f32 	%f394, %f201, %f202;
	add.s32 	%r329, %r329, 4;
$L__BB0_39:
	setp.eq.s32 	%p32, %r45, 0;
	@%p32 bra 	$L__BB0_42;
	mov.b32 	%r333, 0;
	mov.u32 	%r182, sdata;
$L__BB0_41:
	.pragma "nounroll";
	shl.b32 	%r181, %r329, 2;
	add.s32 	%r183, %r182, %r181;
	ld.shared.f32 	%f203, [%r183];
	max.f32 	%f394, %f394, %f203;
	add.s32 	%r329, %r329, 1;
	add.s32 	%r333, %r333, 1;
	setp.ne.s32 	%p33, %r333, %r45;
	@%p33 bra 	$L__BB0_41;
$L__BB0_42:
	ld.param.u32 	%r303, [_Z28group_query_attention_kernelPKfS0_S0_Pfiiiiif_param_5];
	setp.lt.s32 	%p34, %r303, 1;
	mov.f32 	%f400, 0f00000000;
	@%p34 bra 	$L__BB0_51;
	ld.param.u32 	%r304, [_Z28group_query_attention_kernelPKfS0_S0_Pfiiiiif_param_5];
	add.s32 	%r185, %r304, -1;
	and.b32  	%r52, %r304, 3;
	setp.lt.u32 	%p35, %r185, 3;
	mov.f32 	%f400, 0f00000000;
	mov.b32 	%r335, 0;
	@%p35 bra 	$L__BB0_46;
	ld.param.u32 	%r305, [_Z28group_query_attention_kernelPKfS0_S0_Pfiiiiif_param_5];
	and.b32  	%r335, %r305, 2147483644;
	mov.f32 	%f400, 0f00000000;
	mov.b32 	%r337, 0;
	mov.u32 	%r188, sdata;
$L__BB0_45:
	.pragma "nounroll";
	shl.b32 	%r187, %r337, 2;
	add.s32 	%r189, %r188, %r187;
	ld.shared.v4.f32 	{%f208, %f209, %f210, %f211}, [%r189];
	sub.f32 	%f212, %f208, %f394;
	fma.rn.f32 	%f213, %f212, 0f3BBB989D, 0f3F000000;
	cvt.sat.f32.f32 	%f214, %f213;
	mov.f32 	%f215, 0f4B400001;
	mov.f32 	%f216, 0f437C0000;
	fma.rm.f32 	%f217, %f214, %f216, %f215;
	add.f32 	%f218, %f217, 0fCB40007F;
	neg.f32 	%f219, %f218;
	fma.rn.f32 	%f220, %f212, 0f3FB8AA3B, %f219;
	fma.rn.f32 	%f221, %f212, 0f32A57060, %f220;
	mov.b32 	%r190, %f217;
	shl.b32 	%r191, %r190, 23;
	mov.b32 	%f222, %r191;
	ex2.approx.ftz.f32 	%f223, %f221;
	mul.f32 	%f224, %f223, %f222;
	add.f32 	%f225, %f400, %f224;
	sub.f32 	%f226, %f209, %f394;
	fma.rn.f32 	%f227, %f226, 0f3BBB989D, 0f3F000000;
	cvt.sat.f32.f32 	%f228, %f227;
	fma.rm.f32 	%f229, %f228, %f216, %f215;
	add.f32 	%f230, %f229, 0fCB40007F;
	neg.f32 	%f231, %f230;
	fma.rn.f32 	%f232, %f226, 0f3FB8AA3B, %f231;
	fma.rn.f32 	%f233, %f226, 0f32A57060, %f232;
	mov.b32 	%r192, %f229;
	shl.b32 	%r193, %r192, 23;
	mov.b32 	%f234, %r193;
	ex2.approx.ftz.f32 	%f235, %f233;
	mul.f32 	%f236, %f235, %f234;
	add.f32 	%f237, %f225, %f236;
	sub.f32 	%f238, %f210, %f394;
	fma.rn.f32 	%f239, %f238, 0f3BBB989D, 0f3F000000;
	cvt.sat.f32.f32 	%f240, %f239;
	fma.rm.f32 	%f241, %f240, %f216, %f215;
	add.f32 	%f242, %f241, 0fCB40007F;
	neg.f32 	%f243, %f242;
	fma.rn.f32 	%f244, %f238, 0f3FB8AA3B, %f243;
	fma.rn.f32 	%f245, %f238, 0f32A57060, %f244;
	mov.b32 	%r194, %f241;
	shl.b32 	%r195, %r194, 23;
	mov.b32 	%f246, %r195;
	ex2.approx.ftz.f32 	%f247, %f245;
	mul.f32 	%f248, %f247, %f246;
	add.f32 	%f249, %f237, %f248;
	sub.f32 	%f250, %f211, %f394;
	fma.rn.f32 	%f251, %f250, 0f3BBB989D, 0f3F000000;
	cvt.sat.f32.f32 	%f252, %f251;
	fma.rm.f32 	%f253, %f252, %f216, %f215;
	add.f32 	%f254, %f253, 0fCB40007F;
	neg.f32 	%f255, %f254;
	fma.rn.f32 	%f256, %f250, 0f3FB8AA3B, %f255;
	fma.rn.f32 	%f257, %f250, 0f32A57060, %f256;
	mov.b32 	%r196, %f253;
	shl.b32 	%r197, %r196, 23;
	mov.b32 	%f258, %r197;
	ex2.approx.ftz.f32 	%f259, %f257;
	mul.f32 	%f260, %f259, %f258;
	st.shared.v4.f32 	[%r189], {%f224, %f236, %f248, %f260};
	add.f32 	%f400, %f249, %f260;
	add.s32 	%r337, %r337, 4;
	setp.eq.s32 	%p36, %r337, %r335;
	@%p36 bra 	$L__BB0_46;
	bra.uni 	$L__BB0_45;
$L__BB0_46:
	setp.eq.s32 	%p37, %r52, 0;
	@%p37 bra 	$L__BB0_51;
	setp.eq.s32 	%p38, %r52, 1;
	@%p38 bra 	$L__BB0_49;
	shl.b32 	%r198, %r335, 2;
	mov.u32 	%r199, sdata;
	add.s32 	%r200, %r199, %r198;
	ld.shared.f32 	%f262, [%r200];
	sub.f32 	%f263, %f262, %f394;
	fma.rn.f32 	%f264, %f263, 0f3BBB989D, 0f3F000000;
	cvt.sat.f32.f32 	%f265, %f264;
	mov.f32 	%f266, 0f4B400001;
	mov.f32 	%f267, 0f437C0000;
	fma.rm.f32 	%f268, %f265, %f267, %f266;
	add.f32 	%f269, %f268, 0fCB40007F;
	neg.f32 	%f270, %f269;
	fma.rn.f32 	%f271, %f263, 0f3FB8AA3B, %f270;
	fma.rn.f32 	%f272, %f263, 0f32A57060, %f271;
	mov.b32 	%r201, %f268;
	shl.b32 	%r202, %r201, 23;
	mov.b32 	%f273, %r202;
	ex2.approx.ftz.f32 	%f274, %f272;
	mul.f32 	%f275, %f274, %f273;
	st.shared.f32 	[%r200], %f275;
	add.f32 	%f276, %f400, %f275;
	ld.shared.f32 	%f277, [%r200+4];
	sub.f32 	%f278, %f277, %f394;
	fma.rn.f32 	%f279, %f278, 0f3BBB989D, 0f3F000000;
	cvt.sat.f32.f32 	%f280, %f279;
	fma.rm.f32 	%f281, %f280, %f267, %f266;
	add.f32 	%f282, %f281, 0fCB40007F;
	neg.f32 	%f283, %f282;
	fma.rn.f32 	%f284, %f278, 0f3FB8AA3B, %f283;
	fma.rn.f32 	%f285, %f278, 0f32A57060, %f284;
	mov.b32 	%r203, %f281;
	shl.b32 	%r204, %r203, 23;
	mov.b32 	%f286, %r204;
	ex2.approx.ftz.f32 	%f287, %f285;
	mul.f32 	%f288, %f287, %f286;
	st.shared.f32 	[%r200+4], %f288;
	add.f32 	%f400, %f276, %f288;
	add.s32 	%r335, %r335, 2;
$L__BB0_49:
	ld.param.u32 	%r306, [_Z28group_query_attention_kernelPKfS0_S0_Pfiiiiif_param_5];
	and.b32  	%r205, %r306, 1;
	setp.eq.b32 	%p39, %r205, 1;
	not.pred 	%p40, %p39;
	@%p40 bra 	$L__BB0_51;
	shl.b32 	%r206, %r335, 2;
	mov.u32 	%r207, sdata;
	add.s32 	%r208, %r207, %r206;
	ld.shared.f32 	%f289, [%r208];
	sub.f32 	%f290, %f289, %f394;
	fma.rn.f32 	%f291, %f290, 0f3BBB989D, 0f3F000000;
	cvt.sat.f32.f32 	%f292, %f291;
	mov.f32 	%f293, 0f4B400001;
	mov.f32 	%f294, 0f437C0000;
	fma.rm.f32 	%f295, %f292, %f294, %f293;
	add.f32 	%f296, %f295, 0fCB40007F;
	neg.f32 	%f297, %f296;
	fma.rn.f32 	%f298, %f290, 0f3FB8AA3B, %f297;
	fma.rn.f32 	%f299, %f290, 0f32A57060, %f298;
	mov.b32 	%r209, %f295;
	shl.b32 	%r210, %r209, 23;
	mov.b32 	%f300, %r210;
	ex2.approx.ftz.f32 	%f301, %f299;
	mul.f32 	%f302, %f301, %f300;
	st.shared.f32 	[%r208], %f302;
	add.f32 	%f400, %f400, %f302;
$L__BB0_51:
	ld.param.u32 	%r307, [_Z28group_query_attention_kernelPKfS0_S0_Pfiiiiif_param_5];
	setp.lt.s32 	%p41, %r307, 1;
	@%p41 bra 	$L__BB0_63;
	ld.param.u32 	%r308, [_Z28group_query_attention_kernelPKfS0_S0_Pfiiiiif_param_5];
	add.s32 	%r212, %r308, -1;
	and.b32  	%r59, %r308, 7;
	setp.lt.u32 	%p42, %r212, 7;
	mov.b32 	%r339, 0;
	@%p42 bra 	$L__BB0_55;
	ld.param.u32 	%r309, [_Z28group_query_attention_kernelPKfS0_S0_Pfiiiiif_param_5];
	and.b32  	%r339, %r309, 2147483640;
	mov.b32 	%r338, 0;
	mov.u32 	%r215, sdata;
$L__BB0_54:
	.pragma "nounroll";
	shl.b32 	%r214, %r338, 2;
	add.s32 	%r216, %r215, %r214;
	ld.shared.v4.f32 	{%f303, %f304, %f305, %f306}, [%r216];
	div.rn.f32 	%f307, %f303, %f400;
	div.rn.f32 	%f308, %f304, %f400;
	div.rn.f32 	%f309, %f305, %f400;
	div.rn.f32 	%f310, %f306, %f400;
	st.shared.v4.f32 	[%r216], {%f307, %f308, %f309, %f310};
	ld.shared.v4.f32 	{%f311, %f312, %f313, %f314}, [%r216+16];
	div.rn.f32 	%f315, %f311, %f400;
	div.rn.f32 	%f316, %f312, %f400;
	div.rn.f32 	%f317, %f313, %f400;
	div.rn.f32 	%f318, %f314, %f400;
	st.shared.v4.f32 	[%r216+16], {%f315, %f316, %f317, %f318};
	add.s32 	%r338, %r338, 8;
	setp.ne.s32 	%p43, %r338, %r339;
	@%p43 bra 	$L__BB0_54;
$L__BB0_55:
	setp.eq.s32 	%p44, %r59, 0;
	@%p44 bra 	$L__BB0_63;
	ld.param.u32 	%r310, [_Z28group_query_attention_kernelPKfS0_S0_Pfiiiiif_param_5];
	and.b32  	%r66, %r310, 3;
	setp.lt.u32 	%p45, %r59, 4;
	@%p45 bra 	$L__BB0_58;
	shl.b32 	%r217, %r339, 2;
	mov.u32 	%r218, sdata;
	add.s32 	%r219, %r218, %r217;
	ld.shared.f32 	%f319, [%r219];
	div.rn.f32 	%f320, %f319, %f400;
	st.shared.f32 	[%r219], %f320;
	ld.shared.f32 	%f321, [%r219+4];
	div.rn.f32 	%f322, %f321, %f400;
	st.shared.f32 	[%r219+4], %f322;
	ld.shared.f32 	%f323, [%r219+8];
	div.rn.f32 	%f324, %f323, %f400;
	st.shared.f32 	[%r219+8], %f324;
	ld.shared.f32 	%f325, [%r219+12];
	div.rn.f32 	%f326, %f325, %f400;
	st.shared.f32 	[%r219+12], %f326;
	add.s32 	%r339, %r339, 4;
$L__BB0_58:
	setp.eq.s32 	%p46, %r66, 0;
	@%p46 bra 	$L__BB0_63;
	setp.eq.s32 	%p47, %r66, 1;
	@%p47 bra 	$L__BB0_61;
	shl.b32 	%r220, %r339, 2;
	mov.u32 	%r221, sdata;
	add.s32 	%r222, %r221, %r220;
	ld.shared.f32 	%f327, [%r222];
	div.rn.f32 	%f328, %f327, %f400;
	st.shared.f32 	[%r222], %f328;
	ld.shared.f32 	%f329, [%r222+4];
	div.rn.f32 	%f330, %f329, %f400;
	st.shared.f32 	[%r222+4], %f330;
	add.s32 	%r339, %r339, 2;
$L__BB0_61:
	ld.param.u32 	%r311, [_Z28group_query_attention_kernelPKfS0_S0_Pfiiiiif_param_5];
	and.b32  	%r223, %r311, 1;
	setp.eq.b32 	%p48, %r223, 1;
	not.pred 	%p49, %p48;
	@%p49 bra 	$L__BB0_63;
	shl.b32 	%r224, %r339, 2;
	mov.u32 	%r225, sdata;
	add.s32 	%r226, %r225, %r224;
	ld.shared.f32 	%f331, [%r226];
	div.rn.f32 	%f332, %f331, %f400;
	st.shared.f32 	[%r226], %f332;
$L__BB0_63:
	setp.lt.s32 	%p50, %r131, 1;
	bar.sync 	0;
	@%p50 bra 	$L__BB0_89;
	ld.param.u32 	%r312, [_Z28group_query_attention_kernelPKfS0_S0_Pfiiiiif_param_5];
	setp.lt.s32 	%p51, %r312, 1;
	@%p51 bra 	$L__BB0_78;
	ld.param.u32 	%r313, [_Z28group_query_attention_kernelPKfS0_S0_Pfiiiiif_param_5];
	and.b32  	%r71, %r313, 7;
	and.b32  	%r240, %r313, 2147483640;
	neg.s32 	%r72, %r240;
	mad.lo.s32 	%r241, %r130, %r5, %r130;
	add.s32 	%r242, %r4, %r241;
	mul.lo.s32 	%r73, %r131, %r242;
	mul.lo.s32 	%r243, %r131, %r130;
	shl.b32 	%r74, %r243, 3;
	add.s32 	%r244, %r5, 2;
	mad.lo.s32 	%r245, %r130, %r244, %r4;
	mul.lo.s32 	%r75, %r131, %r245;
	add.s32 	%r246, %r5, 3;
	mad.lo.s32 	%r247, %r130, %r246, %r4;
	mul.lo.s32 	%r76, %r131, %r247;
	add.s32 	%r248, %r5, 4;
	mad.lo.s32 	%r249, %r130, %r248, %r4;
	mul.lo.s32 	%r77, %r131, %r249;
	add.s32 	%r250, %r5, 5;
	mad.lo.s32 	%r251, %r130, %r250, %r4;
	mul.lo.s32 	%r78, %r131, %r251;
	add.s32 	%r252, %r5, 6;
	mad.lo.s32 	%r253, %r130, %r252, %r4;
	mul.lo.s32 	%r79, %r131, %r253;
	add.s32 	%r254, %r5, 7;
	mad.lo.s32 	%r255, %r130, %r254, %r4;
	mul.lo.s32 	%r80, %r131, %r255;
	mul.lo.s32 	%r256, %r1, %r130;
	mad.lo.s32 	%r257, %r256, %r313, %r4;
	mul.lo.s32 	%r81, %r131, %r257;
	mov.b32 	%r342, 0;
$L__BB0_66:
	ld.param.u32 	%r314, [_Z28group_query_attention_kernelPKfS0_S0_Pfiiiiif_param_5];
	add.s32 	%r259, %r314, -1;
	setp.lt.u32 	%p60, %r259, 7;
	mov.f32 	%f409, 0f00000000;
	mov.b32 	%r354, 0;
	@%p60 bra 	$L__BB0_69;
	add.s32 	%r350, %r73, %r342;
	add.s32 	%r349, %r75, %r342;
	add.s32 	%r348, %r76, %r342;
	add.s32 	%r347, %r77, %r342;
	add.s32 	%r346, %r78, %r342;
	add.s32 	%r345, %r79, %r342;
	add.s32 	%r344, %r80, %r342;
	add.s32 	%r343, %r81, %r342;
	mov.u32 	%r261, sdata;
	add.s32 	%r351, %r261, 16;
	mov.f32 	%f409, 0f00000000;
	mov.u32 	%r352, %r72;
$L__BB0_68:
	.pragma "nounroll";
	ld.param.u32 	%r315, [_Z28group_query_attention_kernelPKfS0_S0_Pfiiiiif_param_5];
	and.b32  	%r354, %r315, 2147483640;
	ld.shared.v4.f32 	{%f336, %f337, %f338, %f339}, [%r351+-16];
	mul.wide.s32 	%rd33, %r343, 4;
	add.s64 	%rd34, %rd3, %rd33;
	ld.global.f32 	%f340, [%rd34];
	fma.rn.f32 	%f341, %f336, %f340, %f409;
	mul.wide.s32 	%rd35, %r350, 4;
	add.s64 	%rd36, %rd3, %rd35;
	ld.global.f32 	%f342, [%rd36];
	fma.rn.f32 	%f343, %f337, %f342, %f341;
	mul.wide.s32 	%rd37, %r349, 4;
	add.s64 	%rd38, %rd3, %rd37;
	ld.global.f32 	%f344, [%rd38];
	fma.rn.f32 	%f345, %f338, %f344, %f343;
	mul.wide.s32 	%rd39, %r348, 4;
	add.s64 	%rd40, %rd3, %rd39;
	ld.global.f32 	%f346, [%rd40];
	fma.rn.f32 	%f347, %f339, %f346, %f345;
	ld.shared.v4.f32 	{%f348, %f349, %f350, %f351}, [%r351];
	mul.wide.s32 	%rd41, %r347, 4;
	add.s64 	%rd42, %rd3, %rd41;
	ld.global.f32 	%f352, [%rd42];
	fma.rn.f32 	%f353, %f348, %f352, %f347;
	mul.wide.s32 	%rd43, %r346, 4;
	add.s64 	%rd44, %rd3, %rd43;
	ld.global.f32 	%f354, [%rd44];
	fma.rn.f32 	%f355, %f349, %f354, %f353;
	mul.wide.s32 	%rd45, %r345, 4;
	add.s64 	%rd46, %rd3, %rd45;
	ld.global.f32 	%f356, [%rd46];
	fma.rn.f32 	%f357, %f350, %f356, %f355;
	mul.wide.s32 	%rd47, %r344, 4;
	add.s64 	%rd48, %rd3, %rd47;
	ld.global.f32 	%f358, [%rd48];
	fma.rn.f32 	%f409, %f351, %f358, %f357;
	add.s32 	%r352, %r352, 8;
	add.s32 	%r351, %r351, 32;
	add.s32 	%r350, %r350, %r74;
	add.s32 	%r349, %r349, %r74;
	add.s32 	%r348, %r348, %r74;
	add.s32 	%r347, %r347, %r74;
	add.s32 	%r346, %r346, %r74;
	add.s32 	%r345, %r345, %r74;
	add.s32 	%r344, %r344, %r74;
	add.s32 	%r343, %r343, %r74;
	setp.ne.s32 	%p61, %r352, 0;
	@%p61 bra 	$L__BB0_68;
$L__BB0_69:
	setp.eq.s32 	%p62, %r71, 0;
	@%p62 bra 	$L__BB0_77;
	add.s32 	%r262, %r71, -1;
	setp.lt.u32 	%p63, %r262, 3;
	@%p63 bra 	$L__BB0_72;
	add.s32 	%r263, %r354, %r5;
	mad.lo.s32 	%r264, %r263, %r130, %r4;
	mad.lo.s32 	%r265, %r264, %r131, %r342;
	shl.b32 	%r266, %r354, 2;
	mov.u32 	%r267, sdata;
	add.s32 	%r268, %r267, %r266;
	ld.shared.f32 	%f360, [%r268];
	mul.wide.s32 	%rd49, %r265, 4;
	add.s64 	%rd50, %rd3, %rd49;
	ld.global.f32 	%f361, [%rd50];
	fma.rn.f32 	%f362, %f360, %f361, %f409;
	add.s32 	%r269, %r264, %r130;
	mad.lo.s32 	%r270, %r269, %r131, %r342;
	ld.shared.f32 	%f363, [%r268+4];
	mul.wide.s32 	%rd51, %r270, 4;
	add.s64 	%rd52, %rd3, %rd51;
	ld.global.f32 	%f364, [%rd52];
	fma.rn.f32 	%f365, %f363, %f364, %f362;
	add.s32 	%r271, %r269, %r130;
	mad.lo.s32 	%r272, %r271, %r131, %r342;
	ld.shared.f32 	%f366, [%r268+8];
	mul.wide.s32 	%rd53, %r272, 4;
	add.s64 	%rd54, %rd3, %rd53;
	ld.global.f32 	%f367, [%rd54];
	fma.rn.f32 	%f368, %f366, %f367, %f365;
	add.s32 	%r273, %r271, %r130;
	mad.lo.s32 	%r274, %r273, %r131, %r342;
	ld.shared.f32 	%f369, [%r268+12];
	mul.wide.s32 	%rd55, %r274, 4;
	add.s64 	%rd56, %rd3, %rd55;
	ld.global.f32 	%f370, [%rd56];
	fma.rn.f32 	%f409, %f369, %f370, %f368;
	add.s32 	%r354, %r354, 4;
$L__BB0_72:
	ld.param.u32 	%r316, [_Z28group_query_attention_kernelPKfS0_S0_Pfiiiiif_param_5];
	and.b32  	%r275, %r316, 3;
	setp.eq.s32 	%p64, %r275, 0;
	@%p64 bra 	$L__BB0_77;
	setp.eq.s32 	%p65, %r275, 1;
	@%p65 bra 	$L__BB0_75;
	add.s32 	%r276, %r354, %r5;
	mad.lo.s32 	%r277, %r276, %r130, %r4;
	mad.lo.s32 	%r278, %r277, %r131, %r342;
	shl.b32 	%r279, %r354, 2;
	mov.u32 	%r280, sdata;
	add.s32 	%r281, %r280, %r279;
	ld.shared.f32 	%f372, [%r281];
	mul.wide.s32 	%rd57, %r278, 4;
	add.s64 	%rd58, %rd3, %rd57;
	ld.global.f32 	%f373, [%rd58];
	fma.rn.f32 	%f374, %f372, %f373, %f409;
	add.s32 	%r282, %r277, %r130;
	mad.lo.s32 	%r283, %r282, %r131, %r342;
	ld.shared.f32 	%f375, [%r281+4];
	mul.wide.s32 	%rd59, %r283, 4;
	add.s64 	%rd60, %rd3, %rd59;
	ld.global.f32 	%f376, [%rd60];
	fma.rn.f32 	%f409, %f375, %f376, %f374;
	add.s32 	%r354, %r354, 2;
$L__BB0_75:
	ld.param.u32 	%r317, [_Z28group_query_attention_kernelPKfS0_S0_Pfiiiiif_param_5];
	and.b32  	%r284, %r317, 1;
	setp.eq.b32 	%p66, %r284, 1;
	not.pred 	%p67, %p66;
	@%p67 bra 	$L__BB0_77;
	add.s32 	%r285, %r354, %r5;
	mad.lo.s32 	%r286, %r285, %r130, %r4;
	mad.lo.s32 	%r287, %r286, %r131, %r342;
	shl.b32 	%r288, %r354, 2;
	mov.u32 	%r289, sdata;
	add.s32 	%r290, %r289, %r288;
	ld.shared.f32 	%f377, [%r290];
	mul.wide.s32 	%rd61, %r287, 4;
	add.s64 	%rd62, %rd3, %rd61;
	ld.global.f32 	%f378, [%rd62];
	fma.rn.f32 	%f409, %f377, %f378, %f409;
$L__BB0_77:
	add.s32 	%r291, %r342, %r6;
	mul.wide.s32 	%rd63, %r291, 4;
	add.s64 	%rd64, %rd4, %rd63;
	st.global.f32 	[%rd64], %f409;
	add.s32 	%r342, %r342, 1;
	setp.eq.s32 	%p68, %r342, %r131;
	@%p68 bra 	$L__BB0_89;
	bra.uni 	$L__BB0_66;
$L__BB0_78:
	add.s32 	%r228, %r131, -1;
	and.b32  	%r118, %r131, 7;
	setp.lt.u32 	%p52, %r228, 7;
	mov.b32 	%r358, 0;
	@%p52 bra 	$L__BB0_81;
	and.b32  	%r358, %r131, 2147483640;
	mov.b32 	%r356, 0;
$L__BB0_80:
	.pragma "nounroll";
	add.s32 	%r230, %r356, %r6;
	mul.wide.s32 	%rd25, %r230, 4;
	add.s64 	%rd26, %rd4, %rd25;
	mov.b32 	%r231, 0;
	st.global.u32 	[%rd26], %r231;
	st.global.u32 	[%rd26+4], %r231;
	st.global.u32 	[%rd26+8], %r231;
	st.global.u32 	[%rd26+12], %r231;
	st.global.u32 	[%rd26+16], %r231;
	st.global.u32 	[%rd26+20], %r231;
	st.global.u32 	[%rd26+24], %r231;
	st.global.u32 	[%rd26+28], %r231;
	add.s32 	%r356, %r356, 8;
	setp.ne.s32 	%p53, %r356, %r358;
	@%p53 bra 	$L__BB0_80;
$L__BB0_81:
	setp.eq.s32 	%p54, %r118, 0;
	@%p54 bra 	$L__BB0_89;
	and.b32  	%r123, %r131, 3;
	setp.lt.u32 	%p55, %r118, 4;
	@%p55 bra 	$L__BB0_84;
	add.s32 	%r232, %r358, %r6;
	mul.wide.s32 	%rd27, %r232, 4;
	add.s64 	%rd28, %rd4, %rd27;
	mov.b32 	%r233, 0;
	st.global.u32 	[%rd28], %r233;
	st.global.u32 	[%rd28+4], %r233;
	st.global.u32 	[%rd28+8], %r233;
	st.global.u32 	[%rd28+12], %r233;
	add.s32 	%r358, %r358, 4;
$L__BB0_84:
	setp.eq.s32 	%p56, %r123, 0;
	@%p56 bra 	$L__BB0_89;
	setp.eq.s32 	%p57, %r123, 1;
	@%p57 bra 	$L__BB0_87;
	add.s32 	%r234, %r358, %r6;
	mul.wide.s32 	%rd29, %r234, 4;
	add.s64 	%rd30, %rd4, %rd29;
	mov.b32 	%r235, 0;
	st.global.u32 	[%rd30], %r235;
	st.global.u32 	[%rd30+4], %r235;
	add.s32 	%r358, %r358, 2;
$L__BB0_87:
	and.b32  	%r236, %r131, 1;
	setp.eq.b32 	%p58, %r236, 1;
	not.pred 	%p59, %p58;
	@%p59 bra 	$L__BB0_89;
	add.s32 	%r237, %r358, %r6;
	mul.wide.s32 	%rd31, %r237, 4;
	add.s64 	%rd32, %rd4, %rd31;
	mov.b32 	%r238, 0;
	st.global.u32 	[%rd32], %r238;
$L__BB0_89:
	ret;

}


// ===== COMPILED SASS (sm_100) =====

	.target	sm_100

	.elftype	@"ET_EXEC"


//--------------------- .note.nv.tkinfo           --------------------------
	.section	.note.nv.tkinfo,"",@"SHT_NOTE"
	.sectionflags	@"SHF_NOTE_NV_TKINFO"
	.tkinfo
        /*0018*/ 	.word	0x00000002
        /*0030*/ 	.string	""
        /*0030*/ 	.string	"ptxas"
        /*0030*/ 	.string	"Cuda compilation tools, release 13.0, V13.0.88"
        /*0030*/ 	.string	"Build cuda_13.0.r13.0/compiler.36424714_0"
        /*0030*/ 	.string	"-arch sm_100 -m 64 "



//--------------------- .note.nv.cuinfo           --------------------------
	.section	.note.nv.cuinfo,"",@"SHT_NOTE"
	.sectionflags	@"SHF_NOTE_NV_CUINFO"
        /*0018*/ 	.short	0x0002
        /*001a*/ 	.short	0x0064
        /*001c*/ 	.short	0x0082
	.zero		2


//--------------------- .nv.info                  --------------------------
	.section	.nv.info,"",@"SHT_CUDA_INFO"
	.align	4


	//----- nvinfo : EIATTR_REGCOUNT
	.align		4
        /*0000*/ 	.byte	0x04, 0x2f
        /*0002*/ 	.short	(.L_1 - .L_0)
	.align		4
.L_0:
        /*0004*/ 	.word	index@(_Z28group_query_attention_kernelPKfS0_S0_Pfiiiiif)
        /*0008*/ 	.word	0x00000028


	//----- nvinfo : EIATTR_FRAME_SIZE
	.align		4
.L_1:
        /*000c*/ 	.byte	0x04, 0x11
        /*000e*/ 	.short	(.L_3 - .L_2)
	.align		4
.L_2:
        /*0010*/ 	.word	index@($__internal_0_$__cuda_sm3x_div_rn_noftz_f32_slowpath)
        /*0014*/ 	.word	0x00000000


	//----- nvinfo : EIATTR_FRAME_SIZE
	.align		4
.L_3:
        /*0018*/ 	.byte	0x04, 0x11
        /*001a*/ 	.short	(.L_5 - .L_4)
	.align		4
.L_4:
        /*001c*/ 	.word	index@(_Z28group_query_attention_kernelPKfS0_S0_Pfiiiiif)
        /*0020*/ 	.word	0x00000000


	//----- nvinfo : EIATTR_MIN_STACK_SIZE
	.align		4
.L_5:
        /*0024*/ 	.byte	0x04, 0x12
        /*0026*/ 	.short	(.L_7 - .L_6)
	.align		4
.L_6:
        /*0028*/ 	.word	index@(_Z28group_query_attention_kernelPKfS0_S0_Pfiiiiif)
        /*002c*/ 	.word	0x00000000
.L_7:


//--------------------- .nv.compat                --------------------------
	.section	.nv.compat,"",@"SHT_CUDA_COMPAT_INFO"
	.align	4
        /*0000*/ 	.byte	0x02, 0x09, 0x00, 0x00, 0x02, 0x02, 0x01, 0x00, 0x02, 0x05, 0x05, 0x00, 0x03, 0x07, 0x01, 0x01
        /*0010*/ 	.byte	0x02, 0x03, 0x00, 0x00, 0x02, 0x06, 0x01, 0x00, 0x04, 0x0b, 0x08, 0x00, 0x01, 0x00, 0x00, 0x00
        /*0020*/ 	.byte	0x00, 0x00, 0x00, 0x00


//--------------------- .nv.info._Z28group_query_attention_kernelPKfS0_S0_Pfiiiiif --------------------------
	.section	.nv.info._Z28group_query_attention_kernelPKfS0_S0_Pfiiiiif,"",@"SHT_CUDA_INFO"
	.sectionflags	@""
	.align	4


	//----- nvinfo : EIATTR_CUDA_API_VERSION
	.align		4
        /*0000*/ 	.byte	0x04, 0x37
        /*0002*/ 	.short	(.L_9 - .L_8)
.L_8:
        /*0004*/ 	.word	0x00000082


	//----- nvinfo : EIATTR_KPARAM_INFO
	.align		4
.L_9:
        /*0008*/ 	.byte	0x04, 0x17
        /*000a*/ 	.short	(.L_11 - .L_10)
.L_10:
        /*000c*/ 	.word	0x00000000
        /*0010*/ 	.short	0x0009
        /*0012*/ 	.short	0x0034
        /*0014*/ 	.byte	0x00, 0xf0, 0x11, 0x00


	//----- nvinfo : EIATTR_KPARAM_INFO
	.align		4
.L_11:
        /*0018*/ 	.byte	0x04, 0x17
        /*001a*/ 	.short	(.L_13 - .L_12)
.L_12:
        /*001c*/ 	.word	0x00000000
        /*0020*/ 	.short	0x0008
        /*0022*/ 	.short	0x0030
        /*0024*/ 	.byte	0x00, 0xf0, 0x11, 0x00


	//----- nvinfo : EIATTR_KPARAM_INFO
	.align		4
.L_13:
        /*0028*/ 	.byte	0x04, 0x17
        /*002a*/ 	.short	(.L_15 - .L_14)
.L_14:
        /*002c*/ 	.word	0x00000000
        /*0030*/ 	.short	0x0007
        /*0032*/ 	.short	0x002c
        /*0034*/ 	.byte	0x00, 0xf0, 0x11, 0x00


	//----- nvinfo : EIATTR_KPARAM_INFO
	.align		4
.L_15:
        /*0038*/ 	.byte	0x04, 0x17
        /*003a*/ 	.short	(.L_17 - .L_16)
.L_16:
        /*003c*/ 	.word	0x00000000
        /*0040*/ 	.short	0x0006
        /*0042*/ 	.short	0x0028
        /*0044*/ 	.byte	0x00, 0xf0, 0x11, 0x00


	//----- nvinfo : EIATTR_KPARAM_INFO
	.align		4
.L_17:
        /*0048*/ 	.byte	0x04, 0x17
        /*004a*/ 	.short	(.L_19 - .L_18)
.L_18:
        /*004c*/ 	.word	0x00000000
        /*0050*/ 	.short	0x0005
        /*0052*/ 	.short	0x0024
        /*0054*/ 	.byte	0x00, 0xf0, 0x11, 0x00


	//----- nvinfo : EIATTR_KPARAM_INFO
	.align		4
.L_19:
        /*0058*/ 	.byte	0x04, 0x17
        /*005a*/ 	.short	(.L_21 - .L_20)
.L_20:
        /*005c*/ 	.word	0x00000000
        /*0060*/ 	.short	0x0004
        /*0062*/ 	.short	0x0020
        /*0064*/ 	.byte	0x00, 0xf0, 0x11, 0x00


	//----- nvinfo : EIATTR_KPARAM_INFO
	.align		4
.L_21:
        /*0068*/ 	.byte	0x04, 0x17
        /*006a*/ 	.short	(.L_23 - .L_22)
.L_22:
        /*006c*/ 	.word	0x00000000
        /*0070*/ 	.short	0x0003
        /*0072*/ 	.short	0x0018
        /*0074*/ 	.byte	0x00, 0xf5, 0x21, 0x00


	//----- nvinfo : EIATTR_KPARAM_INFO
	.align		4
.L_23:
        /*0078*/ 	.byte	0x04, 0x17
        /*007a*/ 	.short	(.L_25 - .L_24)
.L_24:
        /*007c*/ 	.word	0x00000000
        /*0080*/ 	.short	0x0002
        /*0082*/ 	.short	0x0010
        /*0084*/ 	.byte	0x00, 0xf5, 0x21, 0x00


	//----- nvinfo : EIATTR_KPARAM_INFO
	.align		4
.L_25:
        /*0088*/ 	.byte	0x04, 0x17
        /*008a*/ 	.short	(.L_27 - .L_26)
.L_26:
        /*008c*/ 	.word	0x00000000
        /*0090*/ 	.short	0x0001
        /*0092*/ 	.short	0x0008
        /*0094*/ 	.byte	0x00, 0xf5, 0x21, 0x00


	//----- nvinfo : EIATTR_KPARAM_INFO
	.align		4
.L_27:
        /*0098*/ 	.byte	0x04, 0x17
        /*009a*/ 	.short	(.L_29 - .L_28)
.L_28:
        /*009c*/ 	.word	0x00000000
        /*00a0*/ 	.short	0x0000
        /*00a2*/ 	.short	0x0000
        /*00a4*/ 	.byte	0x00, 0xf5, 0x21, 0x00


	//----- nvinfo : EIATTR_SPARSE_MMA_MASK
	.align		4
.L_29:
        /*00a8*/ 	.byte	0x03, 0x50
        /*00aa*/ 	.short	0x0000


	//----- nvinfo : EIATTR_MAXREG_COUNT
	.align		4
        /*00ac*/ 	.byte	0x03, 0x1b
        /*00ae*/ 	.short	0x00ff


	//----- nvinfo : EIATTR_NUM_BARRIERS
	.align		4
        /*00b0*/ 	.byte	0x02, 0x4c
        /*00b2*/ 	.byte	0x01
	.zero		1


	//----- nvinfo : EIATTR_MERCURY_ISA_VERSION
	.align		4
        /*00b4*/ 	.byte	0x03, 0x5f
        /*00b6*/ 	.short	0x0101


	//----- nvinfo : EIATTR_VRC_CTA_INIT_COUNT
	.align		4
        /*00b8*/ 	.byte	0x02, 0x4a
	.zero		1
	.zero		1


	//----- nvinfo : EIATTR_EXIT_INSTR_OFFSETS
	.align		4
        /*00bc*/ 	.byte	0x04, 0x1c
        /*00be*/ 	.short	(.L_31 - .L_30)


	//   ....[0]....
.L_30:
        /*00c0*/ 	.word	0x00000090


	//   ....[1]....
        /*00c4*/ 	.word	0x00003020


	//   ....[2]....
        /*00c8*/ 	.word	0x00003ac0


	//   ....[3]....
        /*00cc*/ 	.word	0x00003c40


	//   ....[4]....
        /*00d0*/ 	.word	0x00003d10


	//   ....[5]....
        /*00d4*/ 	.word	0x00003da0


	//   ....[6]....
        /*00d8*/ 	.word	0x00003e00


	//----- nvinfo : EIATTR_CRS_STACK_SIZE
	.align		4
.L_31:
        /*00dc*/ 	.byte	0x04, 0x1e
        /*00de*/ 	.short	(.L_33 - .L_32)
.L_32:
        /*00e0*/ 	.word	0x00000000


	//----- nvinfo : EIATTR_CBANK_PARAM_SIZE
	.align		4
.L_33:
        /*00e4*/ 	.byte	0x03, 0x19
        /*00e6*/ 	.short	0x0038


	//----- nvinfo : EIATTR_PARAM_CBANK
	.align		4
        /*00e8*/ 	.byte	0x04, 0x0a
        /*00ea*/ 	.short	(.L_35 - .L_34)
	.align		4
.L_34:
        /*00ec*/ 	.word	index@(.nv.constant0._Z28group_query_attention_kernelPKfS0_S0_Pfiiiiif)
        /*00f0*/ 	.short	0x0380
        /*00f2*/ 	.short	0x0038


	//----- nvinfo : EIATTR_SW_WAR
	.align		4
.L_35:
        /*00f4*/ 	.byte	0x04, 0x36
        /*00f6*/ 	.short	(.L_37 - .L_36)
.L_36:
        /*00f8*/ 	.word	0x00000008
.L_37:


//--------------------- .nv.callgraph             --------------------------
	.section	.nv.callgraph,"",@"SHT_CUDA_CALLGRAPH"
	.align	4
	.sectionentsize	8
	.align		4
        /*0000*/ 	.word	0x00000000
	.align		4
        /*0004*/ 	.word	0xffffffff
	.align		4
        /*0008*/ 	.word	0x00000000
	.align		4
        /*000c*/ 	.word	0xfffffffe
	.align		4
        /*0010*/ 	.word	0x00000000
	.align		4
        /*0014*/ 	.word	0xfffffffd
	.align		4
        /*0018*/ 	.word	0x00000000
	.align		4
        /*001c*/ 	.word	0xfffffffc


//--------------------- .text._Z28group_query_attention_kernelPKfS0_S0_Pfiiiiif --------------------------
	.section	.text._Z28group_query_attention_kernelPKfS0_S0_Pfiiiiif,"ax",@progbits
	.align	128
        .global         _Z28group_query_attention_kernelPKfS0_S0_Pfiiiiif
        .type           _Z28group_query_attention_kernelPKfS0_S0_Pfiiiiif,@function
        .size           _Z28group_query_attention_kernelPKfS0_S0_Pfiiiiif,(.L_x_61 - _Z28group_query_attention_kernelPKfS0_S0_Pfiiiiif)
        .other          _Z28group_query_attention_kernelPKfS0_S0_Pfiiiiif,@"STO_CUDA_ENTRY STV_DEFAULT"
_Z28group_query_attention_kernelPKfS0_S0_Pfiiiiif:
.text._Z28group_query_attention_kernelPKfS0_S0_Pfiiiiif:
[----:B------:R-:W-:Y:S01]  /*0000*/  LDC R1, c[0x0][0x37c] ;  /* 0x0000df00ff017b82 */ /* 0x000fe20000000800 */
[----:B------:R-:W0:Y:S07]  /*0010*/  S2R R3, SR_CTAID.Y ;  /* 0x0000000000037919 */ /* 0x000e2e0000002600 */
[----:B------:R-:W0:Y:S01]  /*0020*/  LDC R4, c[0x0][0x3a8] ;  /* 0x0000ea00ff047b82 */ /* 0x000e220000000800 */
[----:B------:R-:W1:Y:S07]  /*0030*/  S2R R5, SR_TID.X ;  /* 0x0000000000057919 */ /* 0x000e6e0000002100 */
[----:B------:R-:W2:Y:S08]  /*0040*/  S2UR UR7, SR_CTAID.X ;  /* 0x00000000000779c3 */ /* 0x000eb00000002500 */
[----:B------:R-:W2:Y:S01]  /*0050*/  LDC.64 R20, c[0x0][0x3a0] ;  /* 0x0000e800ff147b82 */ /* 0x000ea20000000a00 */
[----:B0-----:R-:W-:-:S04]  /*0060*/  ISETP.GE.AND P0, PT, R3, R4, PT ;  /* 0x000000040300720c */ /* 0x001fc80003f06270 */
[----:B--2---:R-:W-:-:S04]  /*0070*/  ISETP.LE.OR P0, PT, R20, UR7, P0 ;  /* 0x0000000714007c0c */ /* 0x004fc80008703670 */
[----:B-1----:R-:W-:-:S13]  /*0080*/  ISETP.GE.OR P0, PT, R5, R21, P0 ;  /* 0x000000150500720c */ /* 0x002fda0000706670 */
[----:B------:R-:W-:Y:S05]  /*0090*/  @P0 EXIT ;  /* 0x000000000000094d */ /* 0x000fea0003800000 */
[----:B------:R-:W0:Y:S01]  /*00a0*/  LDC R11, c[0x0][0x3ac] ;  /* 0x0000eb00ff0b7b82 */ /* 0x000e220000000800 */
[----:B------:R-:W-:Y:S01]  /*00b0*/  IABS R8, R3 ;  /* 0x0000000300087213 */ /* 0x000fe20000000000 */
[----:B------:R-:W1:Y:S01]  /*00c0*/  LDCU.64 UR8, c[0x0][0x358] ;  /* 0x00006b00ff0877ac */ /* 0x000e620008000a00 */
[----:B0-----:R-:W-:-:S04]  /*00d0*/  IABS R9, R11 ;  /* 0x0000000b00097213 */ /* 0x001fc80000000000 */
[----:B------:R-:W0:Y:S08]  /*00e0*/  I2F.RP R0, R9 ;  /* 0x0000000900007306 */ /* 0x000e300000209400 */
[----:B0-----:R-:W0:Y:S02]  /*00f0*/  MUFU.RCP R0, R0 ;  /* 0x0000000000007308 */ /* 0x001e240000001000 */
[----:B0-----:R-:W-:-:S06]  /*0100*/  IADD3 R6, PT, PT, R0, 0xffffffe, RZ ;  /* 0x0ffffffe00067810 */ /* 0x001fcc0007ffe0ff */
[----:B------:R0:W2:Y:S02]  /*0110*/  F2I.FTZ.U32.TRUNC.NTZ R7, R6 ;  /* 0x0000000600077305 */ /* 0x0000a4000021f000 */
[----:B0-----:R-:W-:Y:S01]  /*0120*/  IMAD.MOV.U32 R6, RZ, RZ, RZ ;  /* 0x000000ffff067224 */ /* 0x001fe200078e00ff */
[----:B--2---:R-:W-:-:S05]  /*0130*/  IADD3 R2, PT, PT, RZ, -R7, RZ ;  /* 0x80000007ff027210 */ /* 0x004fca0007ffe0ff */
[----:B------:R-:W-:Y:S01]  /*0140*/  IMAD R13, R2, R9, RZ ;  /* 0x00000009020d7224 */ /* 0x000fe200078e02ff */
[----:B------:R-:W-:-:S03]  /*0150*/  IABS R2, R4 ;  /* 0x0000000400027213 */ /* 0x000fc60000000000 */
[----:B------:R-:W-:-:S06]  /*0160*/  IMAD.HI.U32 R7, R7, R13, R6 ;  /* 0x0000000d07077227 */ /* 0x000fcc00078e0006 */
[----:B------:R-:W-:-:S05]  /*0170*/  IMAD.HI.U32 R7, R7, R2, RZ ;  /* 0x0000000207077227 */ /* 0x000fca00078e00ff */
[----:B------:R-:W-:-:S05]  /*0180*/  IADD3 R0, PT, PT, -R7, RZ, RZ ;  /* 0x000000ff07007210 */ /* 0x000fca0007ffe1ff */
[----:B------:R-:W-:-:S05]  /*0190*/  IMAD R0, R9, R0, R2 ;  /* 0x0000000009007224 */ /* 0x000fca00078e0202 */
[----:B------:R-:W-:-:S13]  /*01a0*/  ISETP.GT.U32.AND P1, PT, R9, R0, PT ;  /* 0x000000000900720c */ /* 0x000fda0003f24070 */
[-C--:B------:R-:W-:Y:S01]  /*01b0*/  @!P1 IADD3 R0, PT, PT, R0, -R9.reuse, RZ ;  /* 0x8000000900009210 */ /* 0x080fe20007ffe0ff */
[----:B------:R-:W-:Y:S01]  /*01c0*/  @!P1 VIADD R7, R7, 0x1 ;  /* 0x0000000107079836 */ /* 0x000fe20000000000 */
[----:B------:R-:W-:Y:S02]  /*01d0*/  ISETP.NE.AND P1, PT, R11, RZ, PT ;  /* 0x000000ff0b00720c */ /* 0x000fe40003f25270 */
[----:B------:R-:W-:Y:S02]  /*01e0*/  ISETP.GE.U32.AND P0, PT, R0, R9, PT ;  /* 0x000000090000720c */ /* 0x000fe40003f06070 */
[----:B------:R-:W-:-:S04]  /*01f0*/  LOP3.LUT R0, R4, R11, RZ, 0x3c, !PT ;  /* 0x0000000b04007212 */ /* 0x000fc800078e3cff */
[----:B------:R-:W-:-:S07]  /*0200*/  ISETP.GE.AND P2, PT, R0, RZ, PT ;  /* 0x000000ff0000720c */ /* 0x000fce0003f46270 */
[----:B------:R-:W-:-:S04]  /*0210*/  @P0 IADD3 R7, PT, PT, R7, 0x1, RZ ;  /* 0x0000000107070810 */ /* 0x000fc80007ffe0ff */
[----:B------:R-:W-:-:S05]  /*0220*/  MOV R10, R7 ;  /* 0x00000007000a7202 */ /* 0x000fca0000000f00 */
[----:B------:R-:W-:Y:S01]  /*0230*/  @!P2 IMAD.MOV R10, RZ, RZ, -R10 ;  /* 0x000000ffff0aa224 */ /* 0x000fe200078e0a0a */
[----:B------:R-:W-:-:S04]  /*0240*/  @!P1 LOP3.LUT R10, RZ, R11, RZ, 0x33, !PT ;  /* 0x0000000bff0a9212 */ /* 0x000fc800078e33ff */
[----:B------:R-:W-:-:S04]  /*0250*/  IABS R9, R10 ;  /* 0x0000000a00097213 */ /* 0x000fc80000000000 */
        /* <DEDUP_REMOVED lines=8> */
[----:B------:R-:W-:Y:S01]  /*02e0*/  IMAD.HI.U32 R7, R7, R11, R6 ;  /* 0x0000000b07077227 */ /* 0x000fe200078e0006 */
[----:B------:R-:W-:Y:S01]  /*02f0*/  IADD3 R11, PT, PT, RZ, -R2, RZ ;  /* 0x80000002ff0b7210 */ /* 0x000fe20007ffe0ff */
[----:B------:R-:W0:Y:S04]  /*0300*/  LDC R6, c[0x0][0x3b0] ;  /* 0x0000ec00ff067b82 */ /* 0x000e280000000800 */
[----:B------:R-:W-:-:S04]  /*0310*/  IMAD.HI.U32 R2, R7, R8, RZ ;  /* 0x0000000807027227 */ /* 0x000fc800078e00ff */
[----:B------:R-:W-:-:S05]  /*0320*/  IMAD R0, R2, R11, R8 ;  /* 0x0000000b02007224 */ /* 0x000fca00078e0208 */
[----:B------:R-:W-:-:S13]  /*0330*/  ISETP.GT.U32.AND P2, PT, R9, R0, PT ;  /* 0x000000000900720c */ /* 0x000fda0003f44070 */
[-C--:B------:R-:W-:Y:S01]  /*0340*/  @!P2 IADD3 R0, PT, PT, R0, -R9.reuse, RZ ;  /* 0x800000090000a210 */ /* 0x080fe20007ffe0ff */
[----:B------:R-:W-:Y:S01]  /*0350*/  @!P2 VIADD R2, R2, 0x1 ;  /* 0x000000010202a836 */ /* 0x000fe20000000000 */
[----:B------:R-:W-:Y:S02]  /*0360*/  ISETP.NE.AND P2, PT, R10, RZ, PT ;  /* 0x000000ff0a00720c */ /* 0x000fe40003f45270 */
[----:B------:R-:W-:Y:S02]  /*0370*/  ISETP.GE.U32.AND P1, PT, R0, R9, PT ;  /* 0x000000090000720c */ /* 0x000fe40003f26070 */
[----:B------:R-:W-:-:S04]  /*0380*/  LOP3.LUT R0, R3, R10, RZ, 0x3c, !PT ;  /* 0x0000000a03007212 */ /* 0x000fc800078e3cff */
[----:B------:R-:W-:Y:S01]  /*0390*/  ISETP.GE.AND P0, PT, R0, RZ, PT ;  /* 0x000000ff0000720c */ /* 0x000fe20003f06270 */
[----:B------:R-:W-:-:S05]  /*03a0*/  IMAD R0, R21, UR7, RZ ;  /* 0x0000000715007c24 */ /* 0x000fca000f8e02ff */
[----:B------:R-:W-:Y:S02]  /*03b0*/  IADD3 R5, PT, PT, R0, R5, RZ ;  /* 0x0000000500057210 */ /* 0x000fe40007ffe0ff */
[----:B------:R-:W-:Y:S02]  /*03c0*/  @P1 IADD3 R2, PT, PT, R2, 0x1, RZ ;  /* 0x0000000102021810 */ /* 0x000fe40007ffe0ff */
[----:B0-----:R-:W-:Y:S01]  /*03d0*/  ISETP.GE.AND P1, PT, R6, 0x1, PT ;  /* 0x000000010600780c */ /* 0x001fe20003f26270 */
[----:B------:R-:W-:Y:S01]  /*03e0*/  IMAD R3, R5, R4, R3 ;  /* 0x0000000405037224 */ /* 0x000fe200078e0203 */
[----:B------:R-:W-:Y:S01]  /*03f0*/  IADD3 R4, PT, PT, R21, -0x1, RZ ;  /* 0xffffffff15047810 */ /* 0x000fe20007ffe0ff */
[----:B------:R-:W-:Y:S01]  /*0400*/  @!P0 IMAD.MOV R2, RZ, RZ, -R2 ;  /* 0x000000ffff028224 */ /* 0x000fe200078e0a02 */
[----:B------:R-:W-:-:S09]  /*0410*/  @!P2 LOP3.LUT R2, RZ, R10, RZ, 0x33, !PT ;  /* 0x0000000aff02a212 */ /* 0x000fd200078e33ff */
[----:B-1----:R-:W-:Y:S05]  /*0420*/  @!P1 BRA `(.L_x_0) ;  /* 0x0000000800a49947 */ /* 0x002fea0003800000 */
[C---:B------:R-:W-:Y:S01]  /*0430*/  LOP3.LUT R32, R6.reuse, 0xf, RZ, 0xc0, !PT ;  /* 0x0000000f06207812 */ /* 0x040fe200078ec0ff */
[----:B------:R-:W-:Y:S01]  /*0440*/  UMOV UR4, URZ ;  /* 0x000000ff00047c82 */ /* 0x000fe20008000000 */
[C---:B------:R-:W-:Y:S02]  /*0450*/  LOP3.LUT R33, R6.reuse, 0x7, RZ, 0xc0, !PT ;  /* 0x0000000706217812 */ /* 0x040fe400078ec0ff */
[----:B------:R-:W-:Y:S01]  /*0460*/  IADD3 R4, PT, PT, R6, -0x1, RZ ;  /* 0xffffffff06047810 */ /* 0x000fe20007ffe0ff */
[----:B------:R-:W-:Y:S01]  /*0470*/  VIADD R5, R32, 0xffffffff ;  /* 0xffffffff20057836 */ /* 0x000fe20000000000 */
[----:B------:R-:W-:Y:S02]  /*0480*/  IADD3 R7, PT, PT, R33, -0x1, RZ ;  /* 0xffffffff21077810 */ /* 0x000fe40007ffe0ff */
[----:B------:R-:W-:Y:S02]  /*0490*/  ISETP.GE.U32.AND P0, PT, R4, 0xf, PT ;  /* 0x0000000f0400780c */ /* 0x000fe40003f06070 */
[----:B------:R-:W-:-:S02]  /*04a0*/  ISETP.GE.U32.AND P1, PT, R5, 0x7, PT ;  /* 0x000000070500780c */ /* 0x000fc40003f26070 */
[----:B------:R-:W-:Y:S02]  /*04b0*/  ISETP.GE.U32.AND P2, PT, R7, 0x3, PT ;  /* 0x000000030700780c */ /* 0x000fe40003f46070 */
[C---:B------:R-:W-:Y:S02]  /*04c0*/  LOP3.LUT R8, R6.reuse, 0x7ffffff0, RZ, 0xc0, !PT ;  /* 0x7ffffff006087812 */ /* 0x040fe400078ec0ff */
[----:B------:R-:W-:-:S09]  /*04d0*/  LOP3.LUT R9, R6, 0x3, RZ, 0xc0, !PT ;  /* 0x0000000306097812 */ /* 0x000fd200078ec0ff */
.L_x_7:
[----:B------:R-:W0:Y:S01]  /*04e0*/  LDCU UR5, c[0x0][0x3ac] ;  /* 0x00007580ff0577ac */ /* 0x000e220008000800 */
[----:B------:R-:W-:Y:S01]  /*04f0*/  IADD3 R5, PT, PT, R0, UR4, RZ ;  /* 0x0000000400057c10 */ /* 0x000fe2000fffe0ff */
[----:B------:R-:W-:Y:S02]  /*0500*/  HFMA2 R4, -RZ, RZ, 0, 0 ;  /* 0x00000000ff047431 */ /* 0x000fe400000001ff */
[----:B------:R-:W-:Y:S02]  /*0510*/  IMAD.MOV.U32 R22, RZ, RZ, RZ ;  /* 0x000000ffff167224 */ /* 0x000fe400078e00ff */
[----:B0-----:R-:W-:Y:S01]  /*0520*/  IMAD R10, R5, UR5, R2 ;  /* 0x00000005050a7c24 */ /* 0x001fe2000f8e0202 */
[----:B------:R-:W-:Y:S06]  /*0530*/  @!P0 BRA `(.L_x_1) ;  /* 0x0000000000f48947 */ /* 0x000fec0003800000 */
[----:B------:R-:W-:Y:S01]  /*0540*/  MOV R22, RZ ;  /* 0x000000ff00167202 */ /* 0x000fe20000000f00 */
[----:B------:R-:W-:-:S06]  /*0550*/  UMOV UR5, URZ ;  /* 0x000000ff00057c82 */ /* 0x000fcc0008000000 */
.L_x_2:
[----:B------:R-:W0:Y:S08]  /*0560*/  LDC R13, c[0x0][0x3b0] ;  /* 0x0000ec00ff0d7b82 */ /* 0x000e300000000800 */
[----:B------:R-:W1:Y:S08]  /*0570*/  LDC.64 R4, c[0x0][0x380] ;  /* 0x0000e000ff047b82 */ /* 0x000e700000000a00 */
[----:B------:R-:W2:Y:S01]  /*0580*/  LDC.64 R6, c[0x0][0x388] ;  /* 0x0000e200ff067b82 */ /* 0x000ea20000000a00 */
[----:B0-----:R-:W-:-:S02]  /*0590*/  IMAD R11, R3, R13, UR5 ;  /* 0x00000005030b7e24 */ /* 0x001fc4000f8e020d */
[----:B------:R-:W-:Y:S02]  /*05a0*/  IMAD R13, R10, R13, UR5 ;  /* 0x000000050a0d7e24 */ /* 0x000fe4000f8e020d */
[----:B-1----:R-:W-:-:S05]  /*05b0*/  IMAD.WIDE R4, R11, 0x4, R4 ;  /* 0x000000040b047825 */ /* 0x002fca00078e0204 */
[----:B------:R-:W3:Y:S01]  /*05c0*/  LDG.E R21, desc[UR8][R4.64] ;  /* 0x0000000804157981 */ /* 0x000ee2000c1e1900 */
[----:B--2---:R-:W-:-:S03]  /*05d0*/  IMAD.WIDE R6, R13, 0x4, R6 ;  /* 0x000000040d067825 */ /* 0x004fc600078e0206 */
[----:B------:R-:W2:Y:S04]  /*05e0*/  LDG.E R24, desc[UR8][R4.64+0x4] ;  /* 0x0000040804187981 */ /* 0x000ea8000c1e1900 */
[----:B------:R-:W3:Y:S04]  /*05f0*/  LDG.E R23, desc[UR8][R6.64] ;  /* 0x0000000806177981 */ /* 0x000ee8000c1e1900 */
[----:B------:R-:W2:Y:S04]  /*0600*/  LDG.E R29, desc[UR8][R6.64+0x4] ;  /* 0x00000408061d7981 */ /* 0x000ea8000c1e1900 */
[----:B------:R-:W4:Y:S04]  /*0610*/  LDG.E R30, desc[UR8][R4.64+0x8] ;  /* 0x00000808041e7981 */ /* 0x000f28000c1e1900 */
[----:B------:R-:W4:Y:S04]  /*0620*/  LDG.E R31, desc[UR8][R6.64+0x8] ;  /* 0x00000808061f7981 */ /* 0x000f28000c1e1900 */
[----:B------:R-:W5:Y:S04]  /*0630*/  LDG.E R27, desc[UR8][R4.64+0xc] ;  /* 0x00000c08041b7981 */ /* 0x000f68000c1e1900 */
        /* <DEDUP_REMOVED lines=15> */
[----:B------:R-:W5:Y:S01]  /*0730*/  LDG.E R36, desc[UR8][R6.64+0x3c] ;  /* 0x00003c0806247981 */ /* 0x000f62000c1e1900 */
[----:B---3--:R-:W-:-:S03]  /*0740*/  FFMA R21, R21, R23, R22 ;  /* 0x0000001715157223 */ /* 0x008fc60000000016 */
[----:B------:R-:W3:Y:S01]  /*0750*/  LDG.E R23, desc[UR8][R4.64+0x28] ;  /* 0x0000280804177981 */ /* 0x000ee2000c1e1900 */
[----:B--2---:R-:W-:-:S03]  /*0760*/  FFMA R21, R24, R29, R21 ;  /* 0x0000001d18157223 */ /* 0x004fc60000000015 */
[----:B------:R-:W3:Y:S04]  /*0770*/  LDG.E R24, desc[UR8][R6.64+0x28] ;  /* 0x0000280806187981 */ /* 0x000ee8000c1e1900 */
[----:B------:R-:W2:Y:S01]  /*0780*/  LDG.E R22, desc[UR8][R6.64+0x2c] ;  /* 0x00002c0806167981 */ /* 0x000ea2000c1e1900 */
[----:B----4-:R-:W-:-:S03]  /*0790*/  FFMA R30, R30, R31, R21 ;  /* 0x0000001f1e1e7223 */ /* 0x010fc60000000015 */
[----:B------:R-:W2:Y:S04]  /*07a0*/  LDG.E R21, desc[UR8][R4.64+0x2c] ;  /* 0x00002c0804157981 */ /* 0x000ea8000c1e1900 */
[----:B------:R-:W4:Y:S01]  /*07b0*/  LDG.E R29, desc[UR8][R4.64+0x30] ;  /* 0x00003008041d7981 */ /* 0x000f22000c1e1900 */
[----:B-----5:R-:W-:-:S03]  /*07c0*/  FFMA R37, R27, R28, R30 ;  /* 0x0000001c1b257223 */ /* 0x020fc6000000001e */
[----:B------:R-:W4:Y:S04]  /*07d0*/  LDG.E R30, desc[UR8][R6.64+0x30] ;  /* 0x00003008061e7981 */ /* 0x000f28000c1e1900 */
[----:B------:R-:W5:Y:S04]  /*07e0*/  LDG.E R28, desc[UR8][R4.64+0x34] ;  /* 0x00003408041c7981 */ /* 0x000f68000c1e1900 */
[----:B------:R-:W5:Y:S04]  /*07f0*/  LDG.E R27, desc[UR8][R4.64+0x38] ;  /* 0x00003808041b7981 */ /* 0x000f68000c1e1900 */
[----:B------:R-:W5:Y:S01]  /*0800*/  LDG.E R31, desc[UR8][R4.64+0x3c] ;  /* 0x00003c08041f7981 */ /* 0x000f62000c1e1900 */
[----:B------:R-:W-:-:S04]  /*0810*/  FFMA R20, R19, R20, R37 ;  /* 0x0000001413147223 */ /* 0x000fc80000000025 */
[----:B------:R-:W-:-:S04]  /*0820*/  FFMA R18, R17, R18, R20 ;  /* 0x0000001211127223 */ /* 0x000fc80000000014 */
[----:B------:R-:W-:-:S04]  /*0830*/  FFMA R16, R15, R16, R18 ;  /* 0x000000100f107223 */ /* 0x000fc80000000012 */
[----:B------:R-:W-:Y:S01]  /*0840*/  FFMA R14, R13, R14, R16 ;  /* 0x0000000e0d0e7223 */ /* 0x000fe20000000010 */
[----:B------:R-:W-:-:S03]  /*0850*/  UIADD3 UR5, UPT, UPT, UR5, 0x10, URZ ;  /* 0x0000001005057890 */ /* 0x000fc6000fffe0ff */
[----:B------:R-:W-:-:S04]  /*0860*/  FFMA R12, R11, R12, R14 ;  /* 0x0000000c0b0c7223 */ /* 0x000fc8000000000e */
[----:B------:R-:W-:Y:S01]  /*0870*/  FFMA R12, R25, R26, R12 ;  /* 0x0000001a190c7223 */ /* 0x000fe2000000000c */
[----:B------:R-:W-:-:S03]  /*0880*/  ISETP.NE.AND P3, PT, R8, UR5, PT ;  /* 0x0000000508007c0c */ /* 0x000fc6000bf65270 */
[----:B---3--:R-:W-:-:S04]  /*0890*/  FFMA R12, R23, R24, R12 ;  /* 0x00000018170c7223 */ /* 0x008fc8000000000c */
[----:B--2---:R-:W-:-:S04]  /*08a0*/  FFMA R12, R21, R22, R12 ;  /* 0x00000016150c7223 */ /* 0x004fc8000000000c */
[----:B----4-:R-:W-:-:S04]  /*08b0*/  FFMA R29, R29, R30, R12 ;  /* 0x0000001e1d1d7223 */ /* 0x010fc8000000000c */
[----:B-----5:R-:W-:-:S04]  /*08c0*/  FFMA R28, R28, R35, R29 ;  /* 0x000000231c1c7223 */ /* 0x020fc8000000001d */
[----:B------:R-:W-:-:S04]  /*08d0*/  FFMA R28, R27, R34, R28 ;  /* 0x000000221b1c7223 */ /* 0x000fc8000000001c */
[----:B------:R-:W-:Y:S01]  /*08e0*/  FFMA R22, R31, R36, R28 ;  /* 0x000000241f167223 */ /* 0x000fe2000000001c */
[----:B------:R-:W-:Y:S06]  /*08f0*/  @P3 BRA `(.L_x_2) ;  /* 0xfffffffc00183947 */ /* 0x000fec000383ffff */
[----:B------:R-:W-:-:S07]  /*0900*/  IMAD.MOV.U32 R4, RZ, RZ, R8 ;  /* 0x000000ffff047224 */ /* 0x000fce00078e0008 */
.L_x_1:
[----:B------:R-:W-:-:S13]  /*0910*/  ISETP.NE.AND P3, PT, R32, RZ, PT ;  /* 0x000000ff2000720c */ /* 0x000fda0003f65270 */
[----:B------:R-:W-:Y:S05]  /*0920*/  @!P3 BRA `(.L_x_3) ;  /* 0x000000040034b947 */ /* 0x000fea0003800000 */
[----:B------:R-:W-:Y:S01]  /*0930*/  ISETP.NE.AND P3, PT, R33, RZ, PT ;  /* 0x000000ff2100720c */ /* 0x000fe20003f65270 */
[----:B------:R-:W-:-:S12]  /*0940*/  @!P1 BRA `(.L_x_4) ;  /* 0x0000000000809947 */ /* 0x000fd80003800000 */
[----:B------:R-:W0:Y:S01]  /*0950*/  LDC.64 R6, c[0x0][0x380] ;  /* 0x0000e000ff067b82 */ /* 0x000e220000000a00 */
[----:B------:R-:W1:Y:S07]  /*0960*/  LDCU UR5, c[0x0][0x3b0] ;  /* 0x00007600ff0577ac */ /* 0x000e6e0008000800 */
[----:B------:R-:W2:Y:S01]  /*0970*/  LDC.64 R12, c[0x0][0x388] ;  /* 0x0000e200ff0c7b82 */ /* 0x000ea20000000a00 */
[--C-:B-1----:R-:W-:Y:S02]  /*0980*/  IMAD R5, R3, UR5, R4.reuse ;  /* 0x0000000503057c24 */ /* 0x102fe4000f8e0204 */
[----:B------:R-:W-:-:S02]  /*0990*/  IMAD R11, R10, UR5, R4 ;  /* 0x000000050a0b7c24 */ /* 0x000fc4000f8e0204 */
[----:B0-----:R-:W-:-:S05]  /*09a0*/  IMAD.WIDE R6, R5, 0x4, R6 ;  /* 0x0000000405067825 */ /* 0x001fca00078e0206 */
        /* <DEDUP_REMOVED lines=17> */
[----:B------:R-:W-:Y:S01]  /*0ac0*/  IADD3 R4, PT, PT, R4, 0x8, RZ ;  /* 0x0000000804047810 */ /* 0x000fe20007ffe0ff */
[----:B---3--:R-:W-:-:S04]  /*0ad0*/  FFMA R5, R5, R11, R22 ;  /* 0x0000000b05057223 */ /* 0x008fc80000000016 */
[----:B--2---:R-:W-:-:S04]  /*0ae0*/  FFMA R5, R14, R15, R5 ;  /* 0x0000000f0e057223 */ /* 0x004fc80000000005 */
[----:B----4-:R-:W-:-:S04]  /*0af0*/  FFMA R5, R16, R17, R5 ;  /* 0x0000001110057223 */ /* 0x010fc80000000005 */
[----:B-----5:R-:W-:-:S04]  /*0b00*/  FFMA R5, R18, R19, R5 ;  /* 0x0000001312057223 */ /* 0x020fc80000000005 */
[----:B------:R-:W-:-:S04]  /*0b10*/  FFMA R5, R20, R21, R5 ;  /* 0x0000001514057223 */ /* 0x000fc80000000005 */
[----:B------:R-:W-:-:S04]  /*0b20*/  FFMA R5, R24, R23, R5 ;  /* 0x0000001718057223 */ /* 0x000fc80000000005 */
[----:B------:R-:W-:-:S04]  /*0b30*/  FFMA R5, R26, R25, R5 ;  /* 0x000000191a057223 */ /* 0x000fc80000000005 */
[----:B------:R-:W-:-:S07]  /*0b40*/  FFMA R22, R28, R27, R5 ;  /* 0x0000001b1c167223 */ /* 0x000fce0000000005 */
.L_x_4:
        /* <DEDUP_REMOVED lines=17> */
[----:B------:R-:W5:Y:S01]  /*0c60*/  LDG.E R19, desc[UR8][R12.64+0xc] ;  /* 0x00000c080c137981 */ /* 0x000f62000c1e1900 */
[----:B------:R-:W-:Y:S01]  /*0c70*/  IADD3 R4, PT, PT, R4, 0x4, RZ ;  /* 0x0000000404047810 */ /* 0x000fe20007ffe0ff */
[----:B---3--:R-:W-:-:S04]  /*0c80*/  FFMA R5, R5, R11, R22 ;  /* 0x0000000b05057223 */ /* 0x008fc80000000016 */
[----:B--2---:R-:W-:-:S04]  /*0c90*/  FFMA R5, R14, R15, R5 ;  /* 0x0000000f0e057223 */ /* 0x004fc80000000005 */
[----:B----4-:R-:W-:-:S04]  /*0ca0*/  FFMA R5, R16, R17, R5 ;  /* 0x0000001110057223 */ /* 0x010fc80000000005 */
[----:B-----5:R-:W-:-:S07]  /*0cb0*/  FFMA R22, R18, R19, R5 ;  /* 0x0000001312167223 */ /* 0x020fce0000000005 */
.L_x_5:
[----:B------:R-:W-:Y:S05]  /*0cc0*/  @!P3 BRA `(.L_x_3) ;  /* 0x00000000004cb947 */ /* 0x000fea0003800000 */
[----:B------:R-:W0:Y:S01]  /*0cd0*/  LDC.64 R6, c[0x0][0x380] ;  /* 0x0000e000ff067b82 */ /* 0x000e220000000a00 */
[----:B------:R-:W1:Y:S07]  /*0ce0*/  LDCU UR5, c[0x0][0x3b0] ;  /* 0x00007600ff0577ac */ /* 0x000e6e0008000800 */
[----:B------:R-:W2:Y:S01]  /*0cf0*/  LDC.64 R12, c[0x0][0x388] ;  /* 0x0000e200ff0c7b82 */ /* 0x000ea20000000a00 */
[--C-:B-1----:R-:W-:Y:S02]  /*0d00*/  IMAD R5, R3, UR5, R4.reuse ;  /* 0x0000000503057c24 */ /* 0x102fe4000f8e0204 */
[----:B------:R-:W-:-:S02]  /*0d10*/  IMAD R11, R10, UR5, R4 ;  /* 0x000000050a0b7c24 */ /* 0x000fc4000f8e0204 */
[----:B0-----:R-:W-:-:S04]  /*0d20*/  IMAD.WIDE R4, R5, 0x4, R6 ;  /* 0x0000000405047825 */ /* 0x001fc800078e0206 */
[----:B--2---:R-:W-:Y:S02]  /*0d30*/  IMAD.WIDE R6, R11, 0x4, R12 ;  /* 0x000000040b067825 */ /* 0x004fe400078e020c */
[----:B------:R-:W2:Y:S04]  /*0d40*/  LDG.E R11, desc[UR8][R4.64] ;  /* 0x00000008040b7981 */ /* 0x000ea8000c1e1900 */
[----:B------:R-:W2:Y:S01]  /*0d50*/  LDG.E R10, desc[UR8][R6.64] ;  /* 0x00000008060a7981 */ /* 0x000ea2000c1e1900 */
[----:B------:R-:W-:Y:S01]  /*0d60*/  ISETP.NE.AND P3, PT, R9, 0x1, PT ;  /* 0x000000010900780c */ /* 0x000fe20003f65270 */
[----:B--2---:R-:W-:-:S12]  /*0d70*/  FFMA R22, R11, R10, R22 ;  /* 0x0000000a0b167223 */ /* 0x004fd80000000016 */
[----:B------:R-:W-:Y:S05]  /*0d80*/  @!P3 BRA `(.L_x_3) ;  /* 0x00000000001cb947 */ /* 0x000fea0003800000 */
[----:B------:R-:W-:Y:S01]  /*0d90*/  ISETP.NE.AND P3, PT, R9, 0x2, PT ;  /* 0x000000020900780c */ /* 0x000fe20003f65270 */
[----:B------:R-:W2:Y:S04]  /*0da0*/  LDG.E R11, desc[UR8][R4.64+0x4] ;  /* 0x00000408040b7981 */ /* 0x000ea8000c1e1900 */
[----:B------:R-:W2:Y:S08]  /*0db0*/  LDG.E R10, desc[UR8][R6.64+0x4] ;  /* 0x00000408060a7981 */ /* 0x000eb0000c1e1900 */
[----:B------:R-:W3:Y:S04]  /*0dc0*/  @P3 LDG.E R13, desc[UR8][R4.64+0x8] ;  /* 0x00000808040d3981 */ /* 0x000ee8000c1e1900 */
[----:B------:R-:W3:Y:S01]  /*0dd0*/  @P3 LDG.E R12, desc[UR8][R6.64+0x8] ;  /* 0x00000808060c3981 */ /* 0x000ee2000c1e1900 */
[----:B--2---:R-:W-:-:S04]  /*0de0*/  FFMA R22, R11, R10, R22 ;  /* 0x0000000a0b167223 */ /* 0x004fc80000000016 */
[----:B---3--:R-:W-:-:S07]  /*0df0*/  @P3 FFMA R22, R13, R12, R22 ;  /* 0x0000000c0d163223 */ /* 0x008fce0000000016 */
.L_x_3:
[----:B------:R-:W0:Y:S01]  /*0e00*/  S2UR UR6, SR_CgaCtaId ;  /* 0x00000000000679c3 */ /* 0x000e220000008800 */
[----:B------:R-:W-:Y:S01]  /*0e10*/  UMOV UR5, 0x400 ;  /* 0x0000040000057882 */ /* 0x000fe20000000000 */
[----:B------:R-:W1:Y:S06]  /*0e20*/  LDCU UR10, c[0x0][0x3b4] ;  /* 0x00007680ff0a77ac */ /* 0x000e6c0008000800 */
[----:B------:R-:W2:Y:S01]  /*0e30*/  LDC R21, c[0x0][0x3a4] ;  /* 0x0000e900ff157b82 */ /* 0x000ea20000000800 */
[----:B-1----:R-:W-:Y:S01]  /*0e40*/  FMUL R22, R22, UR10 ;  /* 0x0000000a16167c20 */ /* 0x002fe20008400000 */
[----:B0-----:R-:W-:-:S04]  /*0e50*/  ULEA UR5, UR6, UR5, 0x18 ;  /* 0x0000000506057291 */ /* 0x001fc8000f8ec0ff */
[----:B------:R-:W-:Y:S02]  /*0e60*/  ULEA UR5, UR4, UR5, 0x2 ;  /* 0x0000000504057291 */ /* 0x000fe4000f8e10ff */
[----:B------:R-:W-:-:S06]  /*0e70*/  UIADD3 UR4, UPT, UPT, UR4, 0x1, URZ ;  /* 0x0000000104047890 */ /* 0x000fcc000fffe0ff */
[----:B--2---:R-:W-:Y:S01]  /*0e80*/  ISETP.NE.AND P3, PT, R21, UR4, PT ;  /* 0x0000000415007c0c */ /* 0x004fe2000bf65270 */
[----:B------:R2:W-:-:S12]  /*0e90*/  STS [UR5], R22 ;  /* 0x00000016ff007988 */ /* 0x0005d80008000805 */
[----:B--2---:R-:W-:Y:S05]  /*0ea0*/  @!P3 BRA `(.L_x_6) ;  /* 0x00000004003cb947 */ /* 0x004fea0003800000 */
[----:B------:R-:W-:Y:S05]  /*0eb0*/  BRA `(.L_x_7) ;  /* 0xfffffff400887947 */ /* 0x000fea000383ffff */
.L_x_0:
[----:B------:R-:W0:Y:S01]  /*0ec0*/  LDCU UR4, c[0x0][0x3b4] ;  /* 0x00007680ff0477ac */ /* 0x000e220008000800 */
[----:B------:R-:W-:Y:S01]  /*0ed0*/  ISETP.GE.U32.AND P0, PT, R4, 0xf, PT ;  /* 0x0000000f0400780c */ /* 0x000fe20003f06070 */
[----:B------:R-:W-:Y:S01]  /*0ee0*/  IMAD.MOV.U32 R20, RZ, RZ, RZ ;  /* 0x000000ffff147224 */ /* 0x000fe200078e00ff */
[----:B------:R-:W-:-:S04]  /*0ef0*/  LOP3.LUT R22, R21, 0xf, RZ, 0xc0, !PT ;  /* 0x0000000f15167812 */ /* 0x000fc800078ec0ff */
[----:B------:R-:W-:Y:S01]  /*0f00*/  ISETP.NE.AND P1, PT, R22, RZ, PT ;  /* 0x000000ff1600720c */ /* 0x000fe20003f25270 */
[----:B0-----:R-:W-:-:S06]  /*0f10*/  FMUL R16, RZ, UR4 ;  /* 0x00000004ff107c20 */ /* 0x001fcc0008400000 */
[----:B------:R-:W-:Y:S06]  /*0f20*/  @!P0 BRA `(.L_x_8) ;  /* 0x0000000000708947 */ /* 0x000fec0003800000 */
[----:B------:R-:W0:Y:S01]  /*0f30*/  S2UR UR5, SR_CgaCtaId ;  /* 0x00000000000579c3 */ /* 0x000e220000008800 */
[----:B------:R-:W-:Y:S01]  /*0f40*/  UMOV UR4, 0x400 ;  /* 0x0000040000047882 */ /* 0x000fe20000000000 */
[----:B------:R-:W-:Y:S01]  /*0f50*/  LOP3.LUT R20, R21, 0xfffffff0, RZ, 0xc0, !PT ;  /* 0xfffffff015147812 */ /* 0x000fe200078ec0ff */
[----:B0-----:R-:W-:-:S03]  /*0f60*/  ULEA UR5, UR5, UR4, 0x18 ;  /* 0x0000000405057291 */ /* 0x001fc6000f8ec0ff */
[----:B------:R-:W-:-:S09]  /*0f70*/  UMOV UR4, URZ ;  /* 0x000000ff00047c82 */ /* 0x000fd20008000000 */
.L_x_9:
[----:B------:R-:W-:Y:S01]  /*0f80*/  ULEA UR6, UR4, UR5, 0x2 ;  /* 0x0000000504067291 */ /* 0x000fe2000f8e10ff */
[-C--:B0-----:R-:W-:Y:S01]  /*0f90*/  MOV R17, R16.reuse ;  /* 0x0000001000117202 */ /* 0x081fe20000000f00 */
[----:B------:R-:W-:Y:S01]  /*0fa0*/  UIADD3 UR4, UPT, UPT, UR4, 0x10, URZ ;  /* 0x0000001004047890 */ /* 0x000fe2000fffe0ff */
[-C--:B------:R-:W-:Y:S01]  /*0fb0*/  MOV R18, R16.reuse ;  /* 0x0000001000127202 */ /* 0x080fe20000000f00 */
[--C-:B------:R-:W-:Y:S01]  /*0fc0*/  IMAD.MOV.U32 R4, RZ, RZ, R16.reuse ;  /* 0x000000ffff047224 */ /* 0x100fe200078e0010 */
[-C--:B------:R-:W-:Y:S01]  /*0fd0*/  MOV R5, R16.reuse ;  /* 0x0000001000057202 */ /* 0x080fe20000000f00 */
[--C-:B------:R-:W-:Y:S01]  /*0fe0*/  IMAD.MOV.U32 R7, RZ, RZ, R16.reuse ;  /* 0x000000ffff077224 */ /* 0x100fe200078e0010 */
[-C--:B------:R-:W-:Y:S01]  /*0ff0*/  MOV R6, R16.reuse ;  /* 0x0000001000067202 */ /* 0x080fe20000000f00 */
[--C-:B------:R-:W-:Y:S01]  /*1000*/  IMAD.MOV.U32 R10, RZ, RZ, R16.reuse ;  /* 0x000000ffff0a7224 */ /* 0x100fe200078e0010 */
[----:B------:R-:W-:Y:S01]  /*1010*/  ISETP.NE.AND P0, PT, R20, UR4, PT ;  /* 0x0000000414007c0c */ /* 0x000fe2000bf05270 */
[--C-:B------:R-:W-:Y:S01]  /*1020*/  IMAD.MOV.U32 R13, RZ, RZ, R16.reuse ;  /* 0x000000ffff0d7224 */ /* 0x100fe200078e0010 */
[-C--:B------:R-:W-:Y:S01]  /*1030*/  MOV R8, R16.reuse ;  /* 0x0000001000087202 */ /* 0x080fe20000000f00 */
[----:B------:R-:W-:Y:S01]  /*1040*/  IMAD.MOV.U32 R19, RZ, RZ, R16 ;  /* 0x000000ffff137224 */ /* 0x000fe200078e0010 */
[-C--:B------:R-:W-:Y:S01]  /*1050*/  MOV R9, R16.reuse ;  /* 0x0000001000097202 */ /* 0x080fe20000000f00 */
[----:B------:R0:W-:Y:S01]  /*1060*/  STS.128 [UR6+0x10], R4 ;  /* 0x00001004ff007988 */ /* 0x0001e20008000c06 */
[----:B------:R-:W-:-:S02]  /*1070*/  MOV R11, R16 ;  /* 0x00000010000b7202 */ /* 0x000fc40000000f00 */
[-C--:B------:R-:W-:Y:S01]  /*1080*/  MOV R12, R16.reuse ;  /* 0x00000010000c7202 */ /* 0x080fe20000000f00 */
[----:B------:R0:W-:Y:S01]  /*1090*/  STS.128 [UR6], R16 ;  /* 0x00000010ff007988 */ /* 0x0001e20008000c06 */
[-C--:B------:R-:W-:Y:S02]  /*10a0*/  MOV R14, R16.reuse ;  /* 0x00000010000e7202 */ /* 0x080fe40000000f00 */
[----:B------:R-:W-:Y:S01]  /*10b0*/  MOV R15, R16 ;  /* 0x00000010000f7202 */ /* 0x000fe20000000f00 */
[----:B------:R0:W-:Y:S04]  /*10c0*/  STS.128 [UR6+0x20], R8 ;  /* 0x00002008ff007988 */ /* 0x0001e80008000c06 */
[----:B------:R0:W-:Y:S01]  /*10d0*/  STS.128 [UR6+0x30], R12 ;  /* 0x0000300cff007988 */ /* 0x0001e20008000c06 */
[----:B------:R-:W-:Y:S05]  /*10e0*/  @P0 BRA `(.L_x_9) ;  /* 0xfffffffc00a40947 */ /* 0x000fea000383ffff */
.L_x_8:
[----:B------:R-:W-:Y:S05]  /*10f0*/  @!P1 BRA `(.L_x_6) ;  /* 0x0000000000a89947 */ /* 0x000fea0003800000 */
[----:B------:R-:W-:Y:S02]  /*1100*/  ISETP.GE.U32.AND P0, PT, R22, 0x8, PT ;  /* 0x000000081600780c */ /* 0x000fe40003f06070 */
[----:B0-----:R-:W-:-:S04]  /*1110*/  LOP3.LUT R6, R21, 0x7, RZ, 0xc0, !PT ;  /* 0x0000000715067812 */ /* 0x001fc800078ec0ff */
[----:B------:R-:W-:-:S07]  /*1120*/  ISETP.NE.AND P1, PT, R6, RZ, PT ;  /* 0x000000ff0600720c */ /* 0x000fce0003f25270 */
[----:B------:R-:W-:Y:S06]  /*1130*/  @!P0 BRA `(.L_x_10) ;  /* 0x0000000000348947 */ /* 0x000fec0003800000 */
[----:B------:R-:W0:Y:S01]  /*1140*/  S2R R5, SR_CgaCtaId ;  /* 0x0000000000057919 */ /* 0x000e220000008800 */
[----:B------:R-:W-:-:S04]  /*1150*/  MOV R4, 0x400 ;  /* 0x0000040000047802 */ /* 0x000fc80000000f00 */
[----:B0-----:R-:W-:-:S04]  /*1160*/  LEA R5, R5, R4, 0x18 ;  /* 0x0000000405057211 */ /* 0x001fc800078ec0ff */
[C---:B------:R-:W-:Y:S02]  /*1170*/  LEA R5, R20.reuse, R5, 0x2 ;  /* 0x0000000514057211 */ /* 0x040fe400078e10ff */
[----:B------:R-:W-:-:S03]  /*1180*/  IADD3 R20, PT, PT, R20, 0x8, RZ ;  /* 0x0000000814147810 */ /* 0x000fc60007ffe0ff */
[----:B------:R0:W-:Y:S04]  /*1190*/  STS [R5], R16 ;  /* 0x0000001005007388 */ /* 0x0001e80000000800 */
[----:B------:R0:W-:Y:S04]  /*11a0*/  STS [R5+0x4], R16 ;  /* 0x0000041005007388 */ /* 0x0001e80000000800 */
[----:B------:R0:W-:Y:S04]  /*11b0*/  STS [R5+0x8], R16 ;  /* 0x0000081005007388 */ /* 0x0001e80000000800 */
[----:B------:R0:W-:Y:S04]  /*11c0*/  STS [R5+0xc], R16 ;  /* 0x00000c1005007388 */ /* 0x0001e80000000800 */
[----:B------:R0:W-:Y:S04]  /*11d0*/  STS [R5+0x10], R16 ;  /* 0x0000101005007388 */ /* 0x0001e80000000800 */
[----:B------:R0:W-:Y:S04]  /*11e0*/  STS [R5+0x14], R16 ;  /* 0x0000141005007388 */ /* 0x0001e80000000800 */
[----:B------:R0:W-:Y:S04]  /*11f0*/  STS [R5+0x18], R16 ;  /* 0x0000181005007388 */ /* 0x0001e80000000800 */
[----:B------:R0:W-:Y:S02]  /*1200*/  STS [R5+0x1c], R16 ;  /* 0x00001c1005007388 */ /* 0x0001e40000000800 */
.L_x_10:
[----:B------:R-:W-:Y:S05]  /*1210*/  @!P1 BRA `(.L_x_6) ;  /* 0x0000000000609947 */ /* 0x000fea0003800000 */
[----:B------:R-:W-:Y:S02]  /*1220*/  ISETP.GE.U32.AND P0, PT, R6, 0x4, PT ;  /* 0x000000040600780c */ /* 0x000fe40003f06070 */
[----:B------:R-:W-:-:S04]  /*1230*/  LOP3.LUT R8, R21, 0x3, RZ, 0xc0, !PT ;  /* 0x0000000315087812 */ /* 0x000fc800078ec0ff */
[----:B------:R-:W-:-:S07]  /*1240*/  ISETP.NE.AND P1, PT, R8, RZ, PT ;  /* 0x000000ff0800720c */ /* 0x000fce0003f25270 */
[----:B------:R-:W-:Y:S06]  /*1250*/  @!P0 BRA `(.L_x_11) ;  /* 0x0000000000248947 */ /* 0x000fec0003800000 */
[----:B0-----:R-:W0:Y:S01]  /*1260*/  S2R R5, SR_CgaCtaId ;  /* 0x0000000000057919 */ /* 0x001e220000008800 */
[----:B------:R-:W-:-:S04]  /*1270*/  MOV R4, 0x400 ;  /* 0x0000040000047802 */ /* 0x000fc80000000f00 */
[----:B0-----:R-:W-:-:S05]  /*1280*/  LEA R5, R5, R4, 0x18 ;  /* 0x0000000405057211 */ /* 0x001fca00078ec0ff */
[C---:B------:R-:W-:Y:S01]  /*1290*/  IMAD R5, R20.reuse, 0x4, R5 ;  /* 0x0000000414057824 */ /* 0x040fe200078e0205 */
[----:B------:R-:W-:-:S04]  /*12a0*/  IADD3 R20, PT, PT, R20, 0x4, RZ ;  /* 0x0000000414147810 */ /* 0x000fc80007ffe0ff */
[----:B------:R1:W-:Y:S04]  /*12b0*/  STS [R5], R16 ;  /* 0x0000001005007388 */ /* 0x0003e80000000800 */
[----:B------:R1:W-:Y:S04]  /*12c0*/  STS [R5+0x4], R16 ;  /* 0x0000041005007388 */ /* 0x0003e80000000800 */
[----:B------:R1:W-:Y:S04]  /*12d0*/  STS [R5+0x8], R16 ;  /* 0x0000081005007388 */ /* 0x0003e80000000800 */
[----:B------:R1:W-:Y:S02]  /*12e0*/  STS [R5+0xc], R16 ;  /* 0x00000c1005007388 */ /* 0x0003e40000000800 */
.L_x_11:
[----:B------:R-:W-:Y:S05]  /*12f0*/  @!P1 BRA `(.L_x_6) ;  /* 0x0000000000289947 */ /* 0x000fea0003800000 */
[----:B01----:R-:W0:Y:S01]  /*1300*/  S2R R5, SR_CgaCtaId ;  /* 0x0000000000057919 */ /* 0x003e220000008800 */
[----:B------:R-:W-:Y:S01]  /*1310*/  MOV R4, 0x400 ;  /* 0x0000040000047802 */ /* 0x000fe20000000f00 */
[----:B------:R-:W-:-:S03]  /*1320*/  UMOV UR4, URZ ;  /* 0x000000ff00047c82 */ /* 0x000fc60008000000 */
[----:B0-----:R-:W-:-:S07]  /*1330*/  LEA R7, R5, R4, 0x18 ;  /* 0x0000000405077211 */ /* 0x001fce00078ec0ff */
.L_x_12:
[C---:B------:R-:W-:Y:S01]  /*1340*/  LEA R5, R20.reuse, R7, 0x2 ;  /* 0x0000000714057211 */ /* 0x040fe200078e10ff */
[----:B------:R-:W-:Y:S01]  /*1350*/  UIADD3 UR4, UPT, UPT, UR4, 0x1, URZ ;  /* 0x0000000104047890 */ /* 0x000fe2000fffe0ff */
[----:B------:R-:W-:-:S03]  /*1360*/  VIADD R20, R20, 0x1 ;  /* 0x0000000114147836 */ /* 0x000fc60000000000 */
[----:B------:R2:W-:Y:S02]  /*1370*/  STS [R5], R16 ;  /* 0x0000001005007388 */ /* 0x0005e40000000800 */
[----:B------:R-:W-:-:S13]  /*1380*/  ISETP.NE.AND P0, PT, R8, UR4, PT ;  /* 0x0000000408007c0c */ /* 0x000fda000bf05270 */
[----:B--2---:R-:W-:Y:S05]  /*1390*/  @P0 BRA `(.L_x_12) ;  /* 0xfffffffc00e80947 */ /* 0x004fea000383ffff */
.L_x_6:
[----:B------:R-:W-:Y:S01]  /*13a0*/  BAR.SYNC.DEFER_BLOCKING 0x0 ;  /* 0x0000000000007b1d */ /* 0x000fe20000010000 */
[----:B------:R-:W-:Y:S02]  /*13b0*/  ISETP.GE.AND P0, PT, R21, 0x1, PT ;  /* 0x000000011500780c */ /* 0x000fe40003f06270 */
[----:B------:R-:W-:-:S11]  /*13c0*/  MOV R20, 0xff800000 ;  /* 0xff80000000147802 */ /* 0x000fd60000000f00 */
[----:B------:R-:W-:Y:S05]  /*13d0*/  @!P0 BRA `(.L_x_13) ;  /* 0x00000004003c8947 */ /* 0x000fea0003800000 */
[C---:B0-----:R-:W-:Y:S01]  /*13e0*/  IADD3 R4, PT, PT, R21.reuse, -0x1, RZ ;  /* 0xffffffff15047810 */ /* 0x041fe20007ffe0ff */
[----:B------:R-:W-:Y:S01]  /*13f0*/  HFMA2 R22, -RZ, RZ, 0, 0 ;  /* 0x00000000ff167431 */ /* 0x000fe200000001ff */
[----:B------:R-:W-:Y:S01]  /*1400*/  LOP3.LUT R23, R21, 0xf, RZ, 0xc0, !PT ;  /* 0x0000000f15177812 */ /* 0x000fe200078ec0ff */
[----:B------:R-:W-:Y:S01]  /*1410*/  IMAD.MOV.U32 R20, RZ, RZ, -0x800000 ;  /* 0xff800000ff147424 */ /* 0x000fe200078e00ff */
[----:B------:R-:W-:Y:S02]  /*1420*/  ISETP.GE.U32.AND P1, PT, R4, 0xf, PT ;  /* 0x0000000f0400780c */ /* 0x000fe40003f26070 */
[----:B------:R-:W-:-:S11]  /*1430*/  ISETP.NE.AND P2, PT, R23, RZ, PT ;  /* 0x000000ff1700720c */ /* 0x000fd60003f45270 */
[----:B------:R-:W-:Y:S05]  /*1440*/  @!P1 BRA `(.L_x_14) ;  /* 0x0000000000589947 */ /* 0x000fea0003800000 */
[----:B------:R-:W0:Y:S01]  /*1450*/  S2UR UR5, SR_CgaCtaId ;  /* 0x00000000000579c3 */ /* 0x000e220000008800 */
[----:B------:R-:W-:Y:S01]  /*1460*/  UMOV UR4, 0x400 ;  /* 0x0000040000047882 */ /* 0x000fe20000000000 */
[----:B------:R-:W-:Y:S02]  /*1470*/  LOP3.LUT R22, R21, 0x7ffffff0, RZ, 0xc0, !PT ;  /* 0x7ffffff015167812 */ /* 0x000fe400078ec0ff */
[----:B------:R-:W-:Y:S01]  /*1480*/  MOV R20, 0xff800000 ;  /* 0xff80000000147802 */ /* 0x000fe20000000f00 */
[----:B0-----:R-:W-:-:S03]  /*1490*/  ULEA UR5, UR5, UR4, 0x18 ;  /* 0x0000000405057291 */ /* 0x001fc6000f8ec0ff */
[----:B------:R-:W-:-:S09]  /*14a0*/  UMOV UR4, URZ ;  /* 0x000000ff00047c82 */ /* 0x000fd20008000000 */
.L_x_15:
[----:B------:R-:W-:Y:S02]  /*14b0*/  ULEA UR6, UR4, UR5, 0x2 ;  /* 0x0000000504067291 */ /* 0x000fe4000f8e10ff */
[----:B------:R-:W-:-:S06]  /*14c0*/  UIADD3 UR4, UPT, UPT, UR4, 0x10, URZ ;  /* 0x0000001004047890 */ /* 0x000fcc000fffe0ff */
[----:B------:R-:W-:Y:S01]  /*14d0*/  ISETP.NE.AND P1, PT, R22, UR4, PT ;  /* 0x0000000416007c0c */ /* 0x000fe2000bf25270 */
[----:B-1----:R-:W0:Y:S04]  /*14e0*/  LDS.128 R4, [UR6] ;  /* 0x00000006ff047984 */ /* 0x002e280008000c00 */
[----:B------:R-:W1:Y:S04]  /*14f0*/  LDS.128 R8, [UR6+0x10] ;  /* 0x00001006ff087984 */ /* 0x000e680008000c00 */
[----:B------:R-:W2:Y:S04]  /*1500*/  LDS.128 R12, [UR6+0x20] ;  /* 0x00002006ff0c7984 */ /* 0x000ea80008000c00 */
[----:B------:R-:W3:Y:S01]  /*1510*/  LDS.128 R16, [UR6+0x30] ;  /* 0x00003006ff107984 */ /* 0x000ee20008000c00 */
[----:B0-----:R-:W-:-:S04]  /*1520*/  FMNMX3 R4, R20, R4, R5, !PT ;  /* 0x0000000414047276 */ /* 0x001fc80007800005 */
[----:B------:R-:W-:-:S04]  /*1530*/  FMNMX3 R4, R4, R6, R7, !PT ;  /* 0x0000000604047276 */ /* 0x000fc80007800007 */
[----:B-1----:R-:W-:-:S04]  /*1540*/  FMNMX3 R4, R4, R8, R9, !PT ;  /* 0x0000000804047276 */ /* 0x002fc80007800009 */
[----:B------:R-:W-:-:S04]  /*1550*/  FMNMX3 R4, R4, R10, R11, !PT ;  /* 0x0000000a04047276 */ /* 0x000fc8000780000b */
[----:B--2---:R-:W-:-:S04]  /*1560*/  FMNMX3 R4, R4, R12, R13, !PT ;  /* 0x0000000c04047276 */ /* 0x004fc8000780000d */
[----:B------:R-:W-:-:S04]  /*1570*/  FMNMX3 R4, R4, R14, R15, !PT ;  /* 0x0000000e04047276 */ /* 0x000fc8000780000f */
[----:B---3--:R-:W-:-:S04]  /*1580*/  FMNMX3 R4, R4, R16, R17, !PT ;  /* 0x0000001004047276 */ /* 0x008fc80007800011 */
[----:B------:R-:W-:Y:S01]  /*1590*/  FMNMX3 R20, R4, R18, R19, !PT ;  /* 0x0000001204147276 */ /* 0x000fe20007800013 */
[----:B------:R-:W-:Y:S06]  /*15a0*/  @P1 BRA `(.L_x_15) ;  /* 0xfffffffc00c01947 */ /* 0x000fec000383ffff */
.L_x_14:
[----:B------:R-:W-:Y:S05]  /*15b0*/  @!P2 BRA `(.L_x_13) ;  /* 0x0000000000c4a947 */ /* 0x000fea0003800000 */
[----:B------:R-:W-:Y:S02]  /*15c0*/  ISETP.GE.U32.AND P1, PT, R23, 0x8, PT ;  /* 0x000000081700780c */ /* 0x000fe40003f26070 */
[----:B------:R-:W-:-:S04]  /*15d0*/  LOP3.LUT R13, R21, 0x7, RZ, 0xc0, !PT ;  /* 0x00000007150d7812 */ /* 0x000fc800078ec0ff */
[----:B------:R-:W-:-:S07]  /*15e0*/  ISETP.NE.AND P2, PT, R13, RZ, PT ;  /* 0x000000ff0d00720c */ /* 0x000fce0003f45270 */
[----:B------:R-:W-:Y:S06]  /*15f0*/  @!P1 BRA `(.L_x_16) ;  /* 0x0000000000449947 */ /* 0x000fec0003800000 */
[----:B-1----:R-:W0:Y:S01]  /*1600*/  S2R R5, SR_CgaCtaId ;  /* 0x0000000000057919 */ /* 0x002e220000008800 */
[----:B------:R-:W-:-:S04]  /*1610*/  MOV R4, 0x400 ;  /* 0x0000040000047802 */ /* 0x000fc80000000f00 */
[----:B0-----:R-:W-:-:S05]  /*1620*/  LEA R5, R5, R4, 0x18 ;  /* 0x0000000405057211 */ /* 0x001fca00078ec0ff */
[C---:B------:R-:W-:Y:S01]  /*1630*/  IMAD R4, R22.reuse, 0x4, R5 ;  /* 0x0000000416047824 */ /* 0x040fe200078e0205 */
[----:B------:R-:W-:-:S04]  /*1640*/  IADD3 R22, PT, PT, R22, 0x8, RZ ;  /* 0x0000000816167810 */ /* 0x000fc80007ffe0ff */
[----:B------:R-:W-:Y:S04]  /*1650*/  LDS R5, [R4] ;  /* 0x0000000004057984 */ /* 0x000fe80000000800 */
[----:B------:R-:W0:Y:S04]  /*1660*/  LDS R6, [R4+0x4] ;  /* 0x0000040004067984 */ /* 0x000e280000000800 */
[----:B------:R-:W-:Y:S04]  /*1670*/  LDS R8, [R4+0x8] ;  /* 0x0000080004087984 */ /* 0x000fe80000000800 */
[----:B------:R-:W1:Y:S04]  /*1680*/  LDS R7, [R4+0xc] ;  /* 0x00000c0004077984 */ /* 0x000e680000000800 */
[----:B------:R-:W-:Y:S04]  /*1690*/  LDS R10, [R4+0x10] ;  /* 0x00001000040a7984 */ /* 0x000fe80000000800 */
[----:B------:R-:W2:Y:S04]  /*16a0*/  LDS R9, [R4+0x14] ;  /* 0x0000140004097984 */ /* 0x000ea80000000800 */
[----:B------:R-:W-:Y:S04]  /*16b0*/  LDS R12, [R4+0x18] ;  /* 0x00001800040c7984 */ /* 0x000fe80000000800 */
[----:B------:R-:W3:Y:S01]  /*16c0*/  LDS R11, [R4+0x1c] ;  /* 0x00001c00040b7984 */ /* 0x000ee20000000800 */
[----:B0-----:R-:W-:-:S04]  /*16d0*/  FMNMX3 R5, R20, R5, R6, !PT ;  /* 0x0000000514057276 */ /* 0x001fc80007800006 */
[----:B-1----:R-:W-:-:S04]  /*16e0*/  FMNMX3 R5, R5, R8, R7, !PT ;  /* 0x0000000805057276 */ /* 0x002fc80007800007 */
[----:B--2---:R-:W-:-:S04]  /*16f0*/  FMNMX3 R5, R5, R10, R9, !PT ;  /* 0x0000000a05057276 */ /* 0x004fc80007800009 */
[----:B---3--:R-:W-:-:S07]  /*1700*/  FMNMX3 R20, R5, R12, R11, !PT ;  /* 0x0000000c05147276 */ /* 0x008fce000780000b */
.L_x_16:
[----:B------:R-:W-:Y:S05]  /*1710*/  @!P2 BRA `(.L_x_13) ;  /* 0x00000000006ca947 */ /* 0x000fea0003800000 */
[----:B------:R-:W-:Y:S02]  /*1720*/  ISETP.GE.U32.AND P1, PT, R13, 0x4, PT ;  /* 0x000000040d00780c */ /* 0x000fe40003f26070 */
[----:B------:R-:W-:-:S04]  /*1730*/  LOP3.LUT R8, R21, 0x3, RZ, 0xc0, !PT ;  /* 0x0000000315087812 */ /* 0x000fc800078ec0ff */
[----:B------:R-:W-:-:S07]  /*1740*/  ISETP.NE.AND P2, PT, R8, RZ, PT ;  /* 0x000000ff0800720c */ /* 0x000fce0003f45270 */
[----:B------:R-:W-:Y:S06]  /*1750*/  @!P1 BRA `(.L_x_17) ;  /* 0x00000000002c9947 */ /* 0x000fec0003800000 */
[----:B-1----:R-:W0:Y:S01]  /*1760*/  S2R R5, SR_CgaCtaId ;  /* 0x0000000000057919 */ /* 0x002e220000008800 */
[----:B------:R-:W-:-:S04]  /*1770*/  MOV R4, 0x400 ;  /* 0x0000040000047802 */ /* 0x000fc80000000f00 */
[----:B0-----:R-:W-:-:S04]  /*1780*/  LEA R5, R5, R4, 0x18 ;  /* 0x0000000405057211 */ /* 0x001fc800078ec0ff */
[C---:B------:R-:W-:Y:S01]  /*1790*/  LEA R5, R22.reuse, R5, 0x2 ;  /* 0x0000000516057211 */ /* 0x040fe200078e10ff */
[----:B------:R-:W-:-:S04]  /*17a0*/  VIADD R22, R22, 0x4 ;  /* 0x0000000416167836 */ /* 0x000fc80000000000 */
[----:B------:R-:W-:Y:S04]  /*17b0*/  LDS R7, [R5] ;  /* 0x0000000005077984 */ /* 0x000fe80000000800 */
[----:B------:R-:W0:Y:S04]  /*17c0*/  LDS R4, [R5+0x4] ;  /* 0x0000040005047984 */ /* 0x000e280000000800 */
[----:B------:R-:W-:Y:S04]  /*17d0*/  LDS R9, [R5+0x8] ;  /* 0x0000080005097984 */ /* 0x000fe80000000800 */
[----:B------:R-:W1:Y:S01]  /*17e0*/  LDS R6, [R5+0xc] ;  /* 0x00000c0005067984 */ /* 0x000e620000000800 */
[----:B0-----:R-:W-:-:S04]  /*17f0*/  FMNMX3 R4, R20, R7, R4, !PT ;  /* 0x0000000714047276 */ /* 0x001fc80007800004 */
[----:B-1----:R-:W-:-:S07]  /*1800*/  FMNMX3 R20, R4, R9, R6, !PT ;  /* 0x0000000904147276 */ /* 0x002fce0007800006 */
.L_x_17:
[----:B------:R-:W-:Y:S05]  /*1810*/  @!P2 BRA `(.L_x_13) ;  /* 0x00000000002ca947 */ /* 0x000fea0003800000 */
[----:B-1----:R-:W0:Y:S01]  /*1820*/  S2R R5, SR_CgaCtaId ;  /* 0x0000000000057919 */ /* 0x002e220000008800 */
[----:B------:R-:W-:Y:S01]  /*1830*/  MOV R4, 0x400 ;  /* 0x0000040000047802 */ /* 0x000fe20000000f00 */
[----:B------:R-:W-:-:S03]  /*1840*/  UMOV UR4, URZ ;  /* 0x000000ff00047c82 */ /* 0x000fc60008000000 */
[----:B0-----:R-:W-:-:S07]  /*1850*/  LEA R7, R5, R4, 0x18 ;  /* 0x0000000405077211 */ /* 0x001fce00078ec0ff */
.L_x_18:
[C---:B------:R-:W-:Y:S01]  /*1860*/  LEA R4, R22.reuse, R7, 0x2 ;  /* 0x0000000716047211 */ /* 0x040fe200078e10ff */
[----:B------:R-:W-:Y:S01]  /*1870*/  UIADD3 UR4, UPT, UPT, UR4, 0x1, URZ ;  /* 0x0000000104047890 */ /* 0x000fe2000fffe0ff */
[----:B------:R-:W-:-:S03]  /*1880*/  IADD3 R22, PT, PT, R22, 0x1, RZ ;  /* 0x0000000116167810 */ /* 0x000fc60007ffe0ff */
[----:B------:R-:W0:Y:S02]  /*1890*/  LDS R5, [R4] ;  /* 0x0000000004057984 */ /* 0x000e240000000800 */
[----:B------:R-:W-:Y:S02]  /*18a0*/  ISETP.NE.AND P1, PT, R8, UR4, PT ;  /* 0x0000000408007c0c */ /* 0x000fe4000bf25270 */
[----:B0-----:R-:W-:-:S11]  /*18b0*/  FMNMX R20, R5, R20, !PT ;  /* 0x0000001405147209 */ /* 0x001fd60007800000 */
[----:B------:R-:W-:Y:S05]  /*18c0*/  @P1 BRA `(.L_x_18) ;  /* 0xfffffffc00e41947 */ /* 0x000fea000383ffff */
.L_x_13:
[----:B0-----:R-:W-:Y:S01]  /*18d0*/  IMAD.MOV.U32 R11, RZ, RZ, RZ ;  /* 0x000000ffff0b7224 */ /* 0x001fe200078e00ff */
[----:B------:R-:W-:Y:S06]  /*18e0*/  @!P0 BRA `(.L_x_19) ;  /* 0x0000000400d08947 */ /* 0x000fec0003800000 */
[C---:B------:R-:W-:Y:S01]  /*18f0*/  IADD3 R4, PT, PT, R21.reuse, -0x1, RZ ;  /* 0xffffffff15047810 */ /* 0x040fe20007ffe0ff */
[----:B------:R-:W-:Y:S01]  /*1900*/  HFMA2 R11, -RZ, RZ, 0, 0 ;  /* 0x00000000ff0b7431 */ /* 0x000fe200000001ff */
[----:B------:R-:W-:Y:S01]  /*1910*/  LOP3.LUT R15, R21, 0x3, RZ, 0xc0, !PT ;  /* 0x00000003150f7812 */ /* 0x000fe200078ec0ff */
[----:B------:R-:W-:Y:S01]  /*1920*/  IMAD.MOV.U32 R8, RZ, RZ, RZ ;  /* 0x000000ffff087224 */ /* 0x000fe200078e00ff */
[----:B------:R-:W-:Y:S02]  /*1930*/  ISETP.GE.U32.AND P1, PT, R4, 0x3, PT ;  /* 0x000000030400780c */ /* 0x000fe40003f26070 */
[----:B------:R-:W-:-:S11]  /*1940*/  ISETP.NE.AND P2, PT, R15, RZ, PT ;  /* 0x000000ff0f00720c */ /* 0x000fd60003f45270 */
[----:B------:R-:W-:Y:S05]  /*1950*/  @!P1 BRA `(.L_x_20) ;  /* 0x0000000000d89947 */ /* 0x000fea0003800000 */
[----:B------:R-:W0:Y:S01]  /*1960*/  S2UR UR5, SR_CgaCtaId ;  /* 0x00000000000579c3 */ /* 0x000e220000008800 */
[----:B------:R-:W-:Y:S01]  /*1970*/  UMOV UR4, 0x400 ;  /* 0x0000040000047882 */ /* 0x000fe20000000000 */
[----:B------:R-:W-:Y:S02]  /*1980*/  LOP3.LUT R8, R21, 0x7ffffffc, RZ, 0xc0, !PT ;  /* 0x7ffffffc15087812 */ /* 0x000fe400078ec0ff */
[----:B------:R-:W-:Y:S01]  /*1990*/  MOV R11, RZ ;  /* 0x000000ff000b7202 */ /* 0x000fe20000000f00 */
[----:B0-----:R-:W-:-:S03]  /*19a0*/  ULEA UR5, UR5, UR4, 0x18 ;  /* 0x0000000405057291 */ /* 0x001fc6000f8ec0ff */
[----:B------:R-:W-:-:S09]  /*19b0*/  UMOV UR4, URZ ;  /* 0x000000ff00047c82 */ /* 0x000fd20008000000 */
.L_x_21:
[----:B------:R-:W-:Y:S01]  /*19c0*/  ULEA UR6, UR4, UR5, 0x2 ;  /* 0x0000000504067291 */ /* 0x000fe2000f8e10ff */
[----:B------:R-:W-:Y:S01]  /*19d0*/  MOV R17, 0x3bbb989d ;  /* 0x3bbb989d00117802 */ /* 0x000fe20000000f00 */
[----:B------:R-:W-:Y:S01]  /*19e0*/  IMAD.MOV.U32 R19, RZ, RZ, 0x437c0000 ;  /* 0x437c0000ff137424 */ /* 0x000fe200078e00ff */
[----:B------:R-:W-:-:S06]  /*19f0*/  UIADD3 UR4, UPT, UPT, UR4, 0x4, URZ ;  /* 0x0000000404047890 */ /* 0x000fcc000fffe0ff */
[----:B01----:R-:W0:Y:S01]  /*1a00*/  LDS.128 R4, [UR6] ;  /* 0x00000006ff047984 */ /* 0x003e220008000c00 */
[----:B------:R-:W-:Y:S01]  /*1a10*/  ISETP.NE.AND P1, PT, R8, UR4, PT ;  /* 0x0000000408007c0c */ /* 0x000fe2000bf25270 */
[--C-:B0-----:R-:W-:Y:S01]  /*1a20*/  FADD R9, R4, -R20.reuse ;  /* 0x8000001404097221 */ /* 0x101fe20000000000 */
[--C-:B------:R-:W-:Y:S01]  /*1a30*/  FADD R14, R6, -R20.reuse ;  /* 0x80000014060e7221 */ /* 0x100fe20000000000 */
[--C-:B------:R-:W-:Y:S01]  /*1a40*/  FADD R12, R5, -R20.reuse ;  /* 0x80000014050c7221 */ /* 0x100fe20000000000 */
[----:B------:R-:W-:Y:S01]  /*1a50*/  FADD R16, R7, -R20 ;  /* 0x8000001407107221 */ /* 0x000fe20000000000 */
[-C--:B------:R-:W-:Y:S01]  /*1a60*/  FFMA.SAT R4, R9, R17.reuse, 0.5 ;  /* 0x3f00000009047423 */ /* 0x080fe20000002011 */
[-C--:B------:R-:W-:Y:S01]  /*1a70*/  FFMA.SAT R6, R14, R17.reuse, 0.5 ;  /* 0x3f0000000e067423 */ /* 0x080fe20000002011 */
[----:B------:R-:W-:Y:S02]  /*1a80*/  FFMA.SAT R5, R12, R17, 0.5 ;  /* 0x3f0000000c057423 */ /* 0x000fe40000002011 */
[----:B------:R-:W-:-:S02]  /*1a90*/  FFMA.RM R4, R4, R19, 12582913 ;  /* 0x4b40000104047423 */ /* 0x000fc40000004013 */
[-C--:B------:R-:W-:Y:S02]  /*1aa0*/  FFMA.RM R5, R5, R19.reuse, 12582913 ;  /* 0x4b40000105057423 */ /* 0x080fe40000004013 */
[C---:B------:R-:W-:Y:S01]  /*1ab0*/  FADD R10, R4.reuse, -12583039 ;  /* 0xcb40007f040a7421 */ /* 0x040fe20000000000 */
[----:B------:R-:W-:Y:S01]  /*1ac0*/  SHF.L.U32 R4, R4, 0x17, RZ ;  /* 0x0000001704047819 */ /* 0x000fe200000006ff */
[C---:B------:R-:W-:Y:S01]  /*1ad0*/  FADD R13, R5.reuse, -12583039 ;  /* 0xcb40007f050d7421 */ /* 0x040fe20000000000 */
[----:B------:R-:W-:Y:S01]  /*1ae0*/  SHF.L.U32 R5, R5, 0x17, RZ ;  /* 0x0000001705057819 */ /* 0x000fe200000006ff */
[C---:B------:R-:W-:Y:S02]  /*1af0*/  FFMA R10, R9.reuse, 1.4426950216293334961, -R10 ;  /* 0x3fb8aa3b090a7823 */ /* 0x040fe4000000080a */
[----:B------:R-:W-:Y:S02]  /*1b00*/  FFMA R13, R12, 1.4426950216293334961, -R13 ;  /* 0x3fb8aa3b0c0d7823 */ /* 0x000fe4000000080d */
[----:B------:R-:W-:Y:S01]  /*1b10*/  FFMA R10, R9, 1.925963033500011079e-08, R10 ;  /* 0x32a57060090a7823 */ /* 0x000fe2000000000a */
[----:B------:R-:W-:Y:S01]  /*1b20*/  FFMA.RM R9, R6, R19, 12582913 ;  /* 0x4b40000106097423 */ /* 0x000fe20000004013 */
[----:B------:R-:W-:Y:S01]  /*1b30*/  FFMA.SAT R6, R16, R17, 0.5 ;  /* 0x3f00000010067423 */ /* 0x000fe20000002011 */
[----:B------:R-:W-:Y:S01]  /*1b40*/  FFMA R13, R12, 1.925963033500011079e-08, R13 ;  /* 0x32a570600c0d7823 */ /* 0x000fe2000000000d */
[----:B------:R-:W0:Y:S01]  /*1b50*/  MUFU.EX2 R7, R10 ;  /* 0x0000000a00077308 */ /* 0x000e220000000800 */
[C---:B------:R-:W-:Y:S01]  /*1b60*/  FADD R17, R9.reuse, -12583039 ;  /* 0xcb40007f09117421 */ /* 0x040fe20000000000 */
[----:B------:R-:W-:Y:S01]  /*1b70*/  FFMA.RM R18, R6, R19, 12582913 ;  /* 0x4b40000106127423 */ /* 0x000fe20000004013 */
[----:B------:R-:W-:-:S02]  /*1b80*/  IMAD.SHL.U32 R9, R9, 0x800000, RZ ;  /* 0x0080000009097824 */ /* 0x000fc400078e00ff */
[----:B------:R-:W-:Y:S01]  /*1b90*/  FFMA R17, R14, 1.4426950216293334961, -R17 ;  /* 0x3fb8aa3b0e117823 */ /* 0x000fe20000000811 */
[C---:B------:R-:W-:Y:S01]  /*1ba0*/  FADD R19, R18.reuse, -12583039 ;  /* 0xcb40007f12137421 */ /* 0x040fe20000000000 */
[----:B------:R-:W-:Y:S01]  /*1bb0*/  SHF.L.U32 R18, R18, 0x17, RZ ;  /* 0x0000001712127819 */ /* 0x000fe200000006ff */
[----:B------:R-:W1:Y:S01]  /*1bc0*/  MUFU.EX2 R6, R13 ;  /* 0x0000000d00067308 */ /* 0x000e620000000800 */
[----:B------:R-:W-:Y:S01]  /*1bd0*/  FFMA R17, R14, 1.925963033500011079e-08, R17 ;  /* 0x32a570600e117823 */ /* 0x000fe20000000011 */
[----:B------:R-:W-:-:S04]  /*1be0*/  FFMA R19, R16, 1.4426950216293334961, -R19 ;  /* 0x3fb8aa3b10137823 */ /* 0x000fc80000000813 */
[----:B------:R-:W-:Y:S02]  /*1bf0*/  FFMA R19, R16, 1.925963033500011079e-08, R19 ;  /* 0x32a5706010137823 */ /* 0x000fe40000000013 */
[----:B------:R-:W2:Y:S01]  /*1c00*/  MUFU.EX2 R12, R17 ;  /* 0x00000011000c7308 */ /* 0x000ea20000000800 */
[----:B0-----:R-:W-:-:S04]  /*1c10*/  FMUL R4, R4, R7 ;  /* 0x0000000704047220 */ /* 0x001fc80000400000 */
[----:B------:R-:W-:-:S03]  /*1c20*/  FADD R10, R4, R11 ;  /* 0x0000000b040a7221 */ /* 0x000fc60000000000 */
[----:B------:R-:W0:Y:S01]  /*1c30*/  MUFU.EX2 R19, R19 ;  /* 0x0000001300137308 */ /* 0x000e220000000800 */
[----:B-1----:R-:W-:Y:S01]  /*1c40*/  FMUL R5, R5, R6 ;  /* 0x0000000605057220 */ /* 0x002fe20000400000 */
[----:B--2---:R-:W-:-:S03]  /*1c50*/  FMUL R6, R9, R12 ;  /* 0x0000000c09067220 */ /* 0x004fc60000400000 */
[----:B------:R-:W-:-:S04]  /*1c60*/  FADD R9, R10, R5 ;  /* 0x000000050a097221 */ /* 0x000fc80000000000 */
[----:B------:R-:W-:Y:S01]  /*1c70*/  FADD R10, R9, R6 ;  /* 0x00000006090a7221 */ /* 0x000fe20000000000 */
[----:B0-----:R-:W-:-:S04]  /*1c80*/  FMUL R7, R18, R19 ;  /* 0x0000001312077220 */ /* 0x001fc80000400000 */
[----:B------:R-:W-:Y:S01]  /*1c90*/  FADD R11, R10, R7 ;  /* 0x000000070a0b7221 */ /* 0x000fe20000000000 */
[----:B------:R0:W-:Y:S01]  /*1ca0*/  STS.128 [UR6], R4 ;  /* 0x00000004ff007988 */ /* 0x0001e20008000c06 */
[----:B------:R-:W-:Y:S05]  /*1cb0*/  @P1 BRA `(.L_x_21) ;  /* 0xfffffffc00401947 */ /* 0x000fea000383ffff */
.L_x_20:
[----:B------:R-:W-:Y:S05]  /*1cc0*/  @!P2 BRA `(.L_x_19) ;  /* 0x0000000000d8a947 */ /* 0x000fea0003800000 */
[----:B------:R-:W-:Y:S02]  /*1cd0*/  ISETP.NE.AND P1, PT, R15, 0x1, PT ;  /* 0x000000010f00780c */ /* 0x000fe40003f25270 */
[----:B0-----:R-:W-:-:S04]  /*1ce0*/  LOP3.LUT R4, R21, 0x1, RZ, 0xc0, !PT ;  /* 0x0000000115047812 */ /* 0x001fc800078ec0ff */
[----:B------:R-:W-:-:S07]  /*1cf0*/  ISETP.NE.U32.AND P2, PT, R4, 0x1, PT ;  /* 0x000000010400780c */ /* 0x000fce0003f45070 */
[----:B------:R-:W-:Y:S06]  /*1d00*/  @!P1 BRA `(.L_x_22) ;  /* 0x00000000007c9947 */ /* 0x000fec0003800000 */
[----:B-1----:R-:W0:Y:S01]  /*1d10*/  S2R R5, SR_CgaCtaId ;  /* 0x0000000000057919 */ /* 0x002e220000008800 */
[----:B------:R-:W-:Y:S01]  /*1d20*/  MOV R4, 0x400 ;  /* 0x0000040000047802 */ /* 0x000fe20000000f00 */
[----:B------:R-:W-:Y:S02]  /*1d30*/  HFMA2 R12, -RZ, RZ, 3.7421875, 0 ;  /* 0x437c0000ff0c7431 */ /* 0x000fe400000001ff */
[----:B------:R-:W-:Y:S01]  /*1d40*/  IMAD.MOV.U32 R10, RZ, RZ, 0x3bbb989d ;  /* 0x3bbb989dff0a7424 */ /* 0x000fe200078e00ff */
[----:B0-----:R-:W-:-:S04]  /*1d50*/  LEA R5, R5, R4, 0x18 ;  /* 0x0000000405057211 */ /* 0x001fc800078ec0ff */
[C---:B------:R-:W-:Y:S02]  /*1d60*/  LEA R4, R8.reuse, R5, 0x2 ;  /* 0x0000000508047211 */ /* 0x040fe400078e10ff */
[----:B------:R-:W-:-:S03]  /*1d70*/  IADD3 R8, PT, PT, R8, 0x2, RZ ;  /* 0x0000000208087810 */ /* 0x000fc60007ffe0ff */
[----:B------:R-:W0:Y:S04]  /*1d80*/  LDS R7, [R4+0x4] ;  /* 0x0000040004077984 */ /* 0x000e280000000800 */
[----:B------:R-:W1:Y:S01]  /*1d90*/  LDS R5, [R4] ;  /* 0x0000000004057984 */ /* 0x000e620000000800 */
[----:B0-----:R-:W-:Y:S01]  /*1da0*/  FADD R7, -R20, R7 ;  /* 0x0000000714077221 */ /* 0x001fe20000000100 */
[----:B-1----:R-:W-:-:S03]  /*1db0*/  FADD R5, R5, -R20 ;  /* 0x8000001405057221 */ /* 0x002fc60000000000 */
[-C--:B------:R-:W-:Y:S01]  /*1dc0*/  FFMA.SAT R9, R7, R10.reuse, 0.5 ;  /* 0x3f00000007097423 */ /* 0x080fe2000000200a */
[----:B------:R-:W-:-:S03]  /*1dd0*/  FFMA.SAT R6, R5, R10, 0.5 ;  /* 0x3f00000005067423 */ /* 0x000fc6000000200a */
[-C--:B------:R-:W-:Y:S01]  /*1de0*/  FFMA.RM R9, R9, R12.reuse, 12582913 ;  /* 0x4b40000109097423 */ /* 0x080fe2000000400c */
[----:B------:R-:W-:-:S03]  /*1df0*/  FFMA.RM R6, R6, R12, 12582913 ;  /* 0x4b40000106067423 */ /* 0x000fc6000000400c */
[C---:B------:R-:W-:Y:S01]  /*1e00*/  FADD R12, R9.reuse, -12583039 ;  /* 0xcb40007f090c7421 */ /* 0x040fe20000000000 */
[----:B------:R-:W-:Y:S02]  /*1e10*/  IMAD.SHL.U32 R9, R9, 0x800000, RZ ;  /* 0x0080000009097824 */ /* 0x000fe400078e00ff */
[C---:B------:R-:W-:Y:S01]  /*1e20*/  FADD R10, R6.reuse, -12583039 ;  /* 0xcb40007f060a7421 */ /* 0x040fe20000000000 */
[----:B------:R-:W-:Y:S01]  /*1e30*/  FFMA R12, R7, 1.4426950216293334961, -R12 ;  /* 0x3fb8aa3b070c7823 */ /* 0x000fe2000000080c */
[----:B------:R-:W-:Y:S02]  /*1e40*/  SHF.L.U32 R6, R6, 0x17, RZ ;  /* 0x0000001706067819 */ /* 0x000fe400000006ff */
[----:B------:R-:W-:Y:S01]  /*1e50*/  FFMA R10, R5, 1.4426950216293334961, -R10 ;  /* 0x3fb8aa3b050a7823 */ /* 0x000fe2000000080a */
[----:B------:R-:W-:-:S03]  /*1e60*/  FFMA R12, R7, 1.925963033500011079e-08, R12 ;  /* 0x32a57060070c7823 */ /* 0x000fc6000000000c */
[----:B------:R-:W-:-:S03]  /*1e70*/  FFMA R10, R5, 1.925963033500011079e-08, R10 ;  /* 0x32a57060050a7823 */ /* 0x000fc6000000000a */
[----:B------:R-:W0:Y:S08]  /*1e80*/  MUFU.EX2 R12, R12 ;  /* 0x0000000c000c7308 */ /* 0x000e300000000800 */
[----:B------:R-:W1:Y:S01]  /*1e90*/  MUFU.EX2 R5, R10 ;  /* 0x0000000a00057308 */ /* 0x000e620000000800 */
[----:B0-----:R-:W-:-:S05]  /*1ea0*/  FMUL R9, R9, R12 ;  /* 0x0000000c09097220 */ /* 0x001fca0000400000 */
[----:B------:R0:W-:Y:S01]  /*1eb0*/  STS [R4+0x4], R9 ;  /* 0x0000040904007388 */ /* 0x0001e20000000800 */
[----:B-1----:R-:W-:-:S04]  /*1ec0*/  FMUL R5, R6, R5 ;  /* 0x0000000506057220 */ /* 0x002fc80000400000 */
[----:B------:R-:W-:Y:S01]  /*1ed0*/  FADD R11, R11, R5 ;  /* 0x000000050b0b7221 */ /* 0x000fe20000000000 */
[----:B------:R0:W-:Y:S03]  /*1ee0*/  STS [R4], R5 ;  /* 0x0000000504007388 */ /* 0x0001e60000000800 */
[----:B------:R-:W-:-:S07]  /*1ef0*/  FADD R11, R11, R9 ;  /* 0x000000090b0b7221 */ /* 0x000fce0000000000 */
.L_x_22:
[----:B------:R-:W-:Y:S05]  /*1f00*/  @P2 BRA `(.L_x_19) ;  /* 0x0000000000482947 */ /* 0x000fea0003800000 */
[----:B01----:R-:W0:Y:S01]  /*1f10*/  S2R R5, SR_CgaCtaId ;  /* 0x0000000000057919 */ /* 0x003e220000008800 */
[----:B------:R-:W-:Y:S02]  /*1f20*/  MOV R4, 0x400 ;  /* 0x0000040000047802 */ /* 0x000fe40000000f00 */
[----:B------:R-:W-:Y:S02]  /*1f30*/  MOV R7, 0x437c0000 ;  /* 0x437c000000077802 */ /* 0x000fe40000000f00 */
[----:B0-----:R-:W-:Y:S01]  /*1f40*/  LEA R5, R5, R4, 0x18 ;  /* 0x0000000405057211 */ /* 0x001fe200078ec0ff */
[----:B------:R-:W-:-:S03]  /*1f50*/  IMAD.MOV.U32 R4, RZ, RZ, 0x3bbb989d ;  /* 0x3bbb989dff047424 */ /* 0x000fc600078e00ff */
[----:B------:R-:W-:-:S05]  /*1f60*/  LEA R8, R8, R5, 0x2 ;  /* 0x0000000508087211 */ /* 0x000fca00078e10ff */
[----:B------:R-:W0:Y:S02]  /*1f70*/  LDS R5, [R8] ;  /* 0x0000000008057984 */ /* 0x000e240000000800 */
[----:B0-----:R-:W-:-:S04]  /*1f80*/  FADD R5, R5, -R20 ;  /* 0x8000001405057221 */ /* 0x001fc80000000000 */
[----:B------:R-:W-:-:S04]  /*1f90*/  FFMA.SAT R4, R5, R4, 0.5 ;  /* 0x3f00000005047423 */ /* 0x000fc80000002004 */
[----:B------:R-:W-:-:S04]  /*1fa0*/  FFMA.RM R4, R4, R7, 12582913 ;  /* 0x4b40000104047423 */ /* 0x000fc80000004007 */
[C---:B------:R-:W-:Y:S01]  /*1fb0*/  FADD R6, R4.reuse, -12583039 ;  /* 0xcb40007f04067421 */ /* 0x040fe20000000000 */
[----:B------:R-:W-:-:S03]  /*1fc0*/  SHF.L.U32 R4, R4, 0x17, RZ ;  /* 0x0000001704047819 */ /* 0x000fc600000006ff */
[----:B------:R-:W-:-:S04]  /*1fd0*/  FFMA R6, R5, 1.4426950216293334961, -R6 ;  /* 0x3fb8aa3b05067823 */ /* 0x000fc80000000806 */
[----:B------:R-:W-:-:S04]  /*1fe0*/  FFMA R6, R5, 1.925963033500011079e-08, R6 ;  /* 0x32a5706005067823 */ /* 0x000fc80000000006 */
[----:B------:R-:W0:Y:S02]  /*1ff0*/  MUFU.EX2 R5, R6 ;  /* 0x0000000600057308 */ /* 0x000e240000000800 */
[----:B0-----:R-:W-:-:S04]  /*2000*/  FMUL R4, R4, R5 ;  /* 0x0000000504047220 */ /* 0x001fc80000400000 */
[----:B------:R-:W-:Y:S01]  /*2010*/  FADD R11, R11, R4 ;  /* 0x000000040b0b7221 */ /* 0x000fe20000000000 */
[----:B------:R2:W-:Y:S06]  /*2020*/  STS [R8], R4 ;  /* 0x0000000408007388 */ /* 0x0005ec0000000800 */
.L_x_19:
[----:B------:R-:W-:Y:S05]  /*2030*/  @!P0 BRA `(.L_x_23) ;  /* 0x0000000c00ec8947 */ /* 0x000fea0003800000 */
[C---:B0-2---:R-:W-:Y:S02]  /*2040*/  VIADD R4, R21.reuse, 0xffffffff ;  /* 0xffffffff15047836 */ /* 0x045fe40000000000 */
[----:B------:R-:W-:Y:S01]  /*2050*/  HFMA2 R8, -RZ, RZ, 0, 0 ;  /* 0x00000000ff087431 */ /* 0x000fe200000001ff */
[----:B------:R-:W-:Y:S02]  /*2060*/  LOP3.LUT R22, R21, 0x7, RZ, 0xc0, !PT ;  /* 0x0000000715167812 */ /* 0x000fe400078ec0ff */
[----:B------:R-:W-:-:S13]  /*2070*/  ISETP.GE.U32.AND P0, PT, R4, 0x7, PT ;  /* 0x000000070400780c */ /* 0x000fda0003f06070 */
[----:B------:R-:W-:Y:S05]  /*2080*/  @!P0 BRA `(.L_x_24) ;  /* 0x0000000400cc8947 */ /* 0x000fea0003800000 */
[----:B------:R-:W0:Y:S01]  /*2090*/  S2UR UR5, SR_CgaCtaId ;  /* 0x00000000000579c3 */ /* 0x000e220000008800 */
[----:B------:R-:W-:Y:S01]  /*20a0*/  UMOV UR4, 0x400 ;  /* 0x0000040000047882 */ /* 0x000fe20000000000 */
[----:B------:R-:W-:Y:S01]  /*20b0*/  LOP3.LUT R8, R21, 0x7ffffff8, RZ, 0xc0, !PT ;  /* 0x7ffffff815087812 */ /* 0x000fe200078ec0ff */
[----:B0-----:R-:W-:-:S03]  /*20c0*/  ULEA UR5, UR5, UR4, 0x18 ;  /* 0x0000000405057291 */ /* 0x001fc6000f8ec0ff */
[----:B------:R-:W-:-:S09]  /*20d0*/  UMOV UR4, URZ ;  /* 0x000000ff00047c82 */ /* 0x000fd20008000000 */
.L_x_33:
[----:B------:R-:W-:Y:S01]  /*20e0*/  ULEA UR6, UR4, UR5, 0x2 ;  /* 0x0000000504067291 */ /* 0x000fe2000f8e10ff */
[----:B0-----:R-:W0:Y:S01]  /*20f0*/  MUFU.RCP R10, R11 ;  /* 0x0000000b000a7308 */ /* 0x001e220000001000 */
[----:B------:R-:W-:-:S06]  /*2100*/  UIADD3 UR4, UPT, UPT, UR4, 0x8, URZ ;  /* 0x0000000804047890 */ /* 0x000fcc000fffe0ff */
[----:B------:R-:W-:Y:S01]  /*2110*/  ISETP.NE.AND P2, PT, R8, UR4, PT ;  /* 0x0000000408007c0c */ /* 0x000fe2000bf45270 */
[----:B-1----:R-:W1:Y:S01]  /*2120*/  LDS.128 R4, [UR6] ;  /* 0x00000006ff047984 */ /* 0x002e620008000c00 */
[----:B0-----:R-:W-:-:S04]  /*2130*/  FFMA R9, R10, -R11, 1 ;  /* 0x3f8000000a097423 */ /* 0x001fc8000000080b */
[----:B------:R-:W-:Y:S01]  /*2140*/  FFMA R9, R10, R9, R10 ;  /* 0x000000090a097223 */ /* 0x000fe2000000000a */
[----:B-1----:R-:W0:Y:S03]  /*2150*/  FCHK P0, R4, R11 ;  /* 0x0000000b04007302 */ /* 0x002e260000000000 */
[----:B------:R-:W-:-:S04]  /*2160*/  FFMA R12, R4, R9, RZ ;  /* 0x00000009040c7223 */ /* 0x000fc800000000ff */
[----:B------:R-:W-:-:S04]  /*2170*/  FFMA R10, R12, -R11, R4 ;  /* 0x8000000b0c0a7223 */ /* 0x000fc80000000004 */
[----:B------:R-:W-:Y:S01]  /*2180*/  FFMA R12, R9, R10, R12 ;  /* 0x0000000a090c7223 */ /* 0x000fe2000000000c */
[----:B0-----:R-:W-:Y:S06]  /*2190*/  @!P0 BRA `(.L_x_25) ;  /* 0x0000000000108947 */ /* 0x001fec0003800000 */
[----:B------:R-:W-:Y:S02]  /*21a0*/  MOV R9, R11 ;  /* 0x0000000b00097202 */ /* 0x000fe40000000f00 */
[----:B------:R-:W-:-:S07]  /*21b0*/  MOV R10, 0x21d0 ;  /* 0x000021d0000a7802 */ /* 0x000fce0000000f00 */
[----:B------:R-:W-:Y:S05]  /*21c0*/  CALL.REL.NOINC `($__internal_0_$__cuda_sm3x_div_rn_noftz_f32_slowpath) ;  /* 0x0000001c00107944 */ /* 0x000fea0003c00000 */
[----:B------:R-:W-:-:S07]  /*21d0*/  IMAD.MOV.U32 R12, RZ, RZ, R4 ;  /* 0x000000ffff0c7224 */ /* 0x000fce00078e0004 */
.L_x_25:
[----:B------:R-:W0:Y:S08]  /*21e0*/  MUFU.RCP R4, R11 ;  /* 0x0000000b00047308 */ /* 0x000e300000001000 */
[----:B------:R-:W1:Y:S01]  /*21f0*/  FCHK P0, R5, R11 ;  /* 0x0000000b05007302 */ /* 0x000e620000000000 */
[----:B0-----:R-:W-:-:S04]  /*2200*/  FFMA R9, R4, -R11, 1 ;  /* 0x3f80000004097423 */ /* 0x001fc8000000080b */
[----:B------:R-:W-:-:S04]  /*2210*/  FFMA R9, R4, R9, R4 ;  /* 0x0000000904097223 */ /* 0x000fc80000000004 */
[----:B------:R-:W-:-:S04]  /*2220*/  FFMA R4, R5, R9, RZ ;  /* 0x0000000905047223 */ /* 0x000fc800000000ff */
[----:B------:R-:W-:-:S04]  /*2230*/  FFMA R13, R4, -R11, R5 ;  /* 0x8000000b040d7223 */ /* 0x000fc80000000005 */
[----:B------:R-:W-:Y:S01]  /*2240*/  FFMA R13, R9, R13, R4 ;  /* 0x0000000d090d7223 */ /* 0x000fe20000000004 */
[----:B-1----:R-:W-:Y:S06]  /*2250*/  @!P0 BRA `(.L_x_26) ;  /* 0x0000000000148947 */ /* 0x002fec0003800000 */
[----:B------:R-:W-:Y:S02]  /*2260*/  MOV R4, R5 ;  /* 0x0000000500047202 */ /* 0x000fe40000000f00 */
[----:B------:R-:W-:Y:S02]  /*2270*/  MOV R9, R11 ;  /* 0x0000000b00097202 */ /* 0x000fe40000000f00 */
[----:B------:R-:W-:-:S07]  /*2280*/  MOV R10, 0x22a0 ;  /* 0x000022a0000a7802 */ /* 0x000fce0000000f00 */
[----:B------:R-:W-:Y:S05]  /*2290*/  CALL.REL.NOINC `($__internal_0_$__cuda_sm3x_div_rn_noftz_f32_slowpath) ;  /* 0x0000001800dc7944 */ /* 0x000fea0003c00000 */
[----:B------:R-:W-:-:S07]  /*22a0*/  IMAD.MOV.U32 R13, RZ, RZ, R4 ;  /* 0x000000ffff0d7224 */ /* 0x000fce00078e0004 */
.L_x_26:
        /* <DEDUP_REMOVED lines=13> */
.L_x_27:
        /* <DEDUP_REMOVED lines=13> */
.L_x_28:
[----:B------:R-:W0:Y:S01]  /*2450*/  LDS.128 R4, [UR6+0x10] ;  /* 0x00001006ff047984 */ /* 0x000e220008000c00 */
[----:B------:R-:W1:Y:S03]  /*2460*/  MUFU.RCP R10, R11 ;  /* 0x0000000b000a7308 */ /* 0x000e660000001000 */
[----:B------:R2:W-:Y:S01]  /*2470*/  STS.128 [UR6], R12 ;  /* 0x0000000cff007988 */ /* 0x0005e20008000c06 */
[----:B-1----:R-:W-:-:S04]  /*2480*/  FFMA R9, R10, -R11, 1 ;  /* 0x3f8000000a097423 */ /* 0x002fc8000000080b */
[----:B------:R-:W-:Y:S01]  /*2490*/  FFMA R9, R10, R9, R10 ;  /* 0x000000090a097223 */ /* 0x000fe2000000000a */
[----:B0-----:R-:W0:Y:S03]  /*24a0*/  FCHK P0, R4, R11 ;  /* 0x0000000b04007302 */ /* 0x001e260000000000 */
[----:B------:R-:W-:-:S04]  /*24b0*/  FFMA R17, R9, R4, RZ ;  /* 0x0000000409117223 */ /* 0x000fc800000000ff */
[----:B------:R-:W-:-:S04]  /*24c0*/  FFMA R16, R17, -R11, R4 ;  /* 0x8000000b11107223 */ /* 0x000fc80000000004 */
[----:B------:R-:W-:Y:S01]  /*24d0*/  FFMA R16, R9, R16, R17 ;  /* 0x0000001009107223 */ /* 0x000fe20000000011 */
[----:B0-2---:R-:W-:Y:S06]  /*24e0*/  @!P0 BRA `(.L_x_29) ;  /* 0x0000000000108947 */ /* 0x005fec0003800000 */
[----:B------:R-:W-:Y:S02]  /*24f0*/  MOV R9, R11 ;  /* 0x0000000b00097202 */ /* 0x000fe40000000f00 */
[----:B------:R-:W-:-:S07]  /*2500*/  MOV R10, 0x2520 ;  /* 0x00002520000a7802 */ /* 0x000fce0000000f00 */
[----:B------:R-:W-:Y:S05]  /*2510*/  CALL.REL.NOINC `($__internal_0_$__cuda_sm3x_div_rn_noftz_f32_slowpath) ;  /* 0x00000018003c7944 */ /* 0x000fea0003c00000 */
[----:B------:R-:W-:-:S07]  /*2520*/  MOV R16, R4 ;  /* 0x0000000400107202 */ /* 0x000fce0000000f00 */
.L_x_29:
        /* <DEDUP_REMOVED lines=8> */
[----:B------:R-:W-:Y:S01]  /*25b0*/  IMAD.MOV.U32 R4, RZ, RZ, R5 ;  /* 0x000000ffff047224 */ /* 0x000fe200078e0005 */
[----:B------:R-:W-:Y:S02]  /*25c0*/  MOV R9, R11 ;  /* 0x0000000b00097202 */ /* 0x000fe40000000f00 */
[----:B------:R-:W-:-:S07]  /*25d0*/  MOV R10, 0x25f0 ;  /* 0x000025f0000a7802 */ /* 0x000fce0000000f00 */
[----:B------:R-:W-:Y:S05]  /*25e0*/  CALL.REL.NOINC `($__internal_0_$__cuda_sm3x_div_rn_noftz_f32_slowpath) ;  /* 0x0000001800087944 */ /* 0x000fea0003c00000 */
[----:B------:R-:W-:-:S07]  /*25f0*/  MOV R17, R4 ;  /* 0x0000000400117202 */ /* 0x000fce0000000f00 */
.L_x_30:
        /* <DEDUP_REMOVED lines=13> */
.L_x_31:
        /* <DEDUP_REMOVED lines=13> */
.L_x_32:
[----:B------:R0:W-:Y:S01]  /*27a0*/  STS.128 [UR6+0x10], R16 ;  /* 0x00001010ff007988 */ /* 0x0001e20008000c06 */
[----:B------:R-:W-:Y:S05]  /*27b0*/  @P2 BRA `(.L_x_33) ;  /* 0xfffffff800482947 */ /* 0x000fea000383ffff */
.L_x_24:
[----:B------:R-:W-:-:S13]  /*27c0*/  ISETP.NE.AND P0, PT, R22, RZ, PT ;  /* 0x000000ff1600720c */ /* 0x000fda0003f05270 */
[----:B------:R-:W-:Y:S05]  /*27d0*/  @!P0 BRA `(.L_x_23) ;  /* 0x0000000800048947 */ /* 0x000fea0003800000 */
[----:B------:R-:W2:Y:S01]  /*27e0*/  LDCU UR4, c[0x0][0x3a4] ;  /* 0x00007480ff0477ac */ /* 0x000ea20008000800 */
[----:B------:R-:W-:Y:S01]  /*27f0*/  ISETP.GE.U32.AND P0, PT, R22, 0x4, PT ;  /* 0x000000041600780c */ /* 0x000fe20003f06070 */
[----:B--2---:R-:W-:-:S12]  /*2800*/  ULOP3.LUT UR4, UR4, 0x3, URZ, 0xc0, !UPT ;  /* 0x0000000304047892 */ /* 0x004fd8000f8ec0ff */
[----:B------:R-:W-:Y:S05]  /*2810*/  @!P0 BRA `(.L_x_34) ;  /* 0x0000000400008947 */ /* 0x000fea0003800000 */
[----:B-1----:R-:W1:Y:S01]  /*2820*/  S2R R5, SR_CgaCtaId ;  /* 0x0000000000057919 */ /* 0x002e620000008800 */
[----:B------:R-:W-:-:S04]  /*2830*/  MOV R4, 0x400 ;  /* 0x0000040000047802 */ /* 0x000fc80000000f00 */
[----:B-1----:R-:W-:Y:S02]  /*2840*/  LEA R5, R5, R4, 0x18 ;  /* 0x0000000405057211 */ /* 0x002fe400078ec0ff */
[----:B------:R-:W1:Y:S03]  /*2850*/  MUFU.RCP R4, R11 ;  /* 0x0000000b00047308 */ /* 0x000e660000001000 */
[----:B------:R-:W-:-:S05]  /*2860*/  IMAD R5, R8, 0x4, R5 ;  /* 0x0000000408057824 */ /* 0x000fca00078e0205 */
[----:B------:R-:W2:Y:S01]  /*2870*/  LDS R9, [R5] ;  /* 0x0000000005097984 */ /* 0x000ea20000000800 */
[----:B-1----:R-:W-:-:S04]  /*2880*/  FFMA R7, R4, -R11, 1 ;  /* 0x3f80000004077423 */ /* 0x002fc8000000080b */
[----:B------:R-:W-:Y:S01]  /*2890*/  FFMA R4, R4, R7, R4 ;  /* 0x0000000704047223 */ /* 0x000fe20000000004 */
[----:B--2---:R-:W1:Y:S03]  /*28a0*/  FCHK P0, R9, R11 ;  /* 0x0000000b09007302 */ /* 0x004e660000000000 */
[----:B------:R-:W-:-:S04]  /*28b0*/  FFMA R6, R4, R9, RZ ;  /* 0x0000000904067223 */ /* 0x000fc800000000ff */
[----:B------:R-:W-:-:S04]  /*28c0*/  FFMA R7, R6, -R11, R9 ;  /* 0x8000000b06077223 */ /* 0x000fc80000000009 */
[----:B------:R-:W-:Y:S01]  /*28d0*/  FFMA R6, R4, R7, R6 ;  /* 0x0000000704067223 */ /* 0x000fe20000000006 */
[----:B-1----:R-:W-:Y:S06]  /*28e0*/  @!P0 BRA `(.L_x_35) ;  /* 0x0000000000148947 */ /* 0x002fec0003800000 */
[----:B------:R-:W-:Y:S02]  /*28f0*/  MOV R4, R9 ;  /* 0x0000000900047202 */ /* 0x000fe40000000f00 */
[----:B------:R-:W-:Y:S02]  /*2900*/  MOV R9, R11 ;  /* 0x0000000b00097202 */ /* 0x000fe40000000f00 */
[----:B------:R-:W-:-:S07]  /*2910*/  MOV R10, 0x2930 ;  /* 0x00002930000a7802 */ /* 0x000fce0000000f00 */
[----:B0-----:R-:W-:Y:S05]  /*2920*/  CALL.REL.NOINC `($__internal_0_$__cuda_sm3x_div_rn_noftz_f32_slowpath) ;  /* 0x0000001400387944 */ /* 0x001fea0003c00000 */
[----:B------:R-:W-:-:S07]  /*2930*/  IMAD.MOV.U32 R6, RZ, RZ, R4 ;  /* 0x000000ffff067224 */ /* 0x000fce00078e0004 */
.L_x_35:
[----:B------:R-:W1:Y:S01]  /*2940*/  LDS R12, [R5+0x4] ;  /* 0x00000400050c7984 */ /* 0x000e620000000800 */
[----:B------:R-:W2:Y:S03]  /*2950*/  MUFU.RCP R4, R11 ;  /* 0x0000000b00047308 */ /* 0x000ea60000001000 */
[----:B------:R3:W-:Y:S01]  /*2960*/  STS [R5], R6 ;  /* 0x0000000605007388 */ /* 0x0007e20000000800 */
[----:B--2---:R-:W-:-:S04]  /*2970*/  FFMA R7, R4, -R11, 1 ;  /* 0x3f80000004077423 */ /* 0x004fc8000000080b */
[----:B------:R-:W-:Y:S01]  /*2980*/  FFMA R4, R4, R7, R4 ;  /* 0x0000000704047223 */ /* 0x000fe20000000004 */
[----:B-1----:R-:W1:Y:S03]  /*2990*/  FCHK P0, R12, R11 ;  /* 0x0000000b0c007302 */ /* 0x002e660000000000 */
[----:B------:R-:W-:-:S04]  /*29a0*/  FFMA R7, R4, R12, RZ ;  /* 0x0000000c04077223 */ /* 0x000fc800000000ff */
[----:B------:R-:W-:-:S04]  /*29b0*/  FFMA R10, R7, -R11, R12 ;  /* 0x8000000b070a7223 */ /* 0x000fc8000000000c */
[----:B------:R-:W-:Y:S01]  /*29c0*/  FFMA R10, R4, R10, R7 ;  /* 0x0000000a040a7223 */ /* 0x000fe20000000007 */
[----:B-1-3--:R-:W-:Y:S06]  /*29d0*/  @!P0 BRA `(.L_x_36) ;  /* 0x0000000000148947 */ /* 0x00afec0003800000 */
[----:B------:R-:W-:Y:S02]  /*29e0*/  MOV R4, R12 ;  /* 0x0000000c00047202 */ /* 0x000fe40000000f00 */
[----:B------:R-:W-:Y:S02]  /*29f0*/  MOV R9, R11 ;  /* 0x0000000b00097202 */ /* 0x000fe40000000f00 */
[----:B------:R-:W-:-:S07]  /*2a00*/  MOV R10, 0x2a20 ;  /* 0x00002a20000a7802 */ /* 0x000fce0000000f00 */
[----:B0-----:R-:W-:Y:S05]  /*2a10*/  CALL.REL.NOINC `($__internal_0_$__cuda_sm3x_div_rn_noftz_f32_slowpath) ;  /* 0x0000001000fc7944 */ /* 0x001fea0003c00000 */
[----:B------:R-:W-:-:S07]  /*2a20*/  IMAD.MOV.U32 R10, RZ, RZ, R4 ;  /* 0x000000ffff0a7224 */ /* 0x000fce00078e0004 */
.L_x_36:
[----:B------:R-:W1:Y:S01]  /*2a30*/  LDS R9, [R5+0x8] ;  /* 0x0000080005097984 */ /* 0x000e620000000800 */
[----:B------:R-:W2:Y:S03]  /*2a40*/  MUFU.RCP R4, R11 ;  /* 0x0000000b00047308 */ /* 0x000ea60000001000 */
[----:B------:R3:W-:Y:S01]  /*2a50*/  STS [R5+0x4], R10 ;  /* 0x0000040a05007388 */ /* 0x0007e20000000800 */
        /* <DEDUP_REMOVED lines=12> */
.L_x_37:
        /* <DEDUP_REMOVED lines=14> */
.L_x_38:
[----:B------:R2:W-:Y:S01]  /*2c00*/  STS [R5+0xc], R4 ;  /* 0x00000c0405007388 */ /* 0x0005e20000000800 */
[----:B------:R-:W-:-:S07]  /*2c10*/  VIADD R8, R8, 0x4 ;  /* 0x0000000408087836 */ /* 0x000fce0000000000 */
.L_x_34:
[----:B------:R-:W-:-:S09]  /*2c20*/  UISETP.NE.AND UP0, UPT, UR4, URZ, UPT ;  /* 0x000000ff0400728c */ /* 0x000fd2000bf05270 */
[----:B------:R-:W-:Y:S05]  /*2c30*/  BRA.U !UP0, `(.L_x_23) ;  /* 0x0000000108ec7547 */ /* 0x000fea000b800000 */
[----:B------:R-:W-:-:S09]  /*2c40*/  UISETP.NE.AND UP0, UPT, UR4, 0x1, UPT ;  /* 0x000000010400788c */ /* 0x000fd2000bf05270 */
[----:B------:R-:W-:Y:S05]  /*2c50*/  BRA.U !UP0, `(.L_x_39) ;  /* 0x0000000108887547 */ /* 0x000fea000b800000 */
[----:B-12---:R-:W1:Y:S01]  /*2c60*/  S2R R5, SR_CgaCtaId ;  /* 0x0000000000057919 */ /* 0x006e620000008800 */
[----:B------:R-:W-:-:S04]  /*2c70*/  MOV R4, 0x400 ;  /* 0x0000040000047802 */ /* 0x000fc80000000f00 */
[----:B-1----:R-:W-:Y:S02]  /*2c80*/  LEA R5, R5, R4, 0x18 ;  /* 0x0000000405057211 */ /* 0x002fe400078ec0ff */
[----:B------:R-:W1:Y:S02]  /*2c90*/  MUFU.RCP R4, R11 ;  /* 0x0000000b00047308 */ /* 0x000e640000001000 */
[----:B------:R-:W-:-:S05]  /*2ca0*/  LEA R5, R8, R5, 0x2 ;  /* 0x0000000508057211 */ /* 0x000fca00078e10ff */
        /* <DEDUP_REMOVED lines=13> */
.L_x_40:
        /* <DEDUP_REMOVED lines=14> */
.L_x_41:
[----:B------:R3:W-:Y:S01]  /*2e60*/  STS [R5+0x4], R4 ;  /* 0x0000040405007388 */ /* 0x0007e20000000800 */
[----:B------:R-:W-:-:S07]  /*2e70*/  IADD3 R8, PT, PT, R8, 0x2, RZ ;  /* 0x0000000208087810 */ /* 0x000fce0007ffe0ff */
.L_x_39:
[----:B------:R-:W4:Y:S02]  /*2e80*/  LDCU UR5, c[0x0][0x3a4] ;  /* 0x00007480ff0577ac */ /* 0x000f240008000800 */
[----:B----4-:R-:W-:-:S04]  /*2e90*/  ULOP3.LUT UR5, UR5, 0x1, URZ, 0xc0, !UPT ;  /* 0x0000000105057892 */ /* 0x010fc8000f8ec0ff */
[----:B------:R-:W-:-:S09]  /*2ea0*/  UISETP.NE.U32.AND UP0, UPT, UR5, 0x1, UPT ;  /* 0x000000010500788c */ /* 0x000fd2000bf05070 */
[----:B------:R-:W-:Y:S05]  /*2eb0*/  BRA.U UP0, `(.L_x_23) ;  /* 0x00000001004c7547 */ /* 0x000fea000b800000 */
[----:B-123--:R-:W1:Y:S01]  /*2ec0*/  S2R R5, SR_CgaCtaId ;  /* 0x0000000000057919 */ /* 0x00ee620000008800 */
        /* <DEDUP_REMOVED lines=16> */
[----:B------:R-:W-:-:S07]  /*2fd0*/  MOV R5, R4 ;  /* 0x0000000400057202 */ /* 0x000fce0000000f00 */
.L_x_42:
[----:B------:R4:W-:Y:S02]  /*2fe0*/  STS [R8], R5 ;  /* 0x0000000508007388 */ /* 0x0009e40000000800 */
.L_x_23:
[----:B--2-4-:R-:W2:Y:S08]  /*2ff0*/  LDC R8, c[0x0][0x3b0] ;  /* 0x0000ec00ff087b82 */ /* 0x014eb00000000800 */
[----:B------:R-:W-:Y:S01]  /*3000*/  BAR.SYNC.DEFER_BLOCKING 0x0 ;  /* 0x0000000000007b1d */ /* 0x000fe20000010000 */
[----:B--2---:R-:W-:-:S13]  /*3010*/  ISETP.GE.AND P0, PT, R8, 0x1, PT ;  /* 0x000000010800780c */ /* 0x004fda0003f06270 */
[----:B------:R-:W-:Y:S05]  /*3020*/  @!P0 EXIT ;  /* 0x000000000000894d */ /* 0x000fea0003800000 */
[----:B------:R-:W2:Y:S02]  /*3030*/  LDCU UR4, c[0x0][0x3a4] ;  /* 0x00007480ff0477ac */ /* 0x000ea40008000800 */
[----:B--2---:R-:W-:-:S09]  /*3040*/  UISETP.GE.AND UP0, UPT, UR4, 0x1, UPT ;  /* 0x000000010400788c */ /* 0x004fd2000bf06270 */
[----:B------:R-:W-:Y:S05]  /*3050*/  BRA.U !UP0, `(.L_x_43) ;  /* 0x0000000908a07547 */ /* 0x000fea000b800000 */
[----:B0-----:R-:W0:Y:S01]  /*3060*/  LDC R19, c[0x0][0x3ac] ;  /* 0x0000eb00ff137b82 */ /* 0x001e220000000800 */
[C---:B------:R-:W-:Y:S01]  /*3070*/  IADD3 R7, PT, PT, R0.reuse, 0x3, RZ ;  /* 0x0000000300077810 */ /* 0x040fe20007ffe0ff */
[C---:B-1-3--:R-:W-:Y:S01]  /*3080*/  VIADD R5, R0.reuse, 0x2 ;  /* 0x0000000200057836 */ /* 0x04afe20000000000 */
[C---:B------:R-:W-:Y:S01]  /*3090*/  IADD3 R9, PT, PT, R0.reuse, 0x4, RZ ;  /* 0x0000000400097810 */ /* 0x040fe20007ffe0ff */
[C---:B------:R-:W-:Y:S01]  /*30a0*/  VIADD R13, R0.reuse, 0x6 ;  /* 0x00000006000d7836 */ /* 0x040fe20000000000 */
[C---:B------:R-:W-:Y:S01]  /*30b0*/  IADD3 R17, PT, PT, R0.reuse, 0x7, RZ ;  /* 0x0000000700117810 */ /* 0x040fe20007ffe0ff */
[----:B------:R-:W-:Y:S01]  /*30c0*/  HFMA2 R16, -RZ, RZ, 0, 0 ;  /* 0x00000000ff107431 */ /* 0x000fe200000001ff */
[----:B------:R-:W-:Y:S01]  /*30d0*/  IADD3 R11, PT, PT, R0, 0x5, RZ ;  /* 0x00000005000b7810 */ /* 0x000fe20007ffe0ff */
[----:B------:R-:W-:Y:S02]  /*30e0*/  ULOP3.LUT UR6, UR4, 0x7ffffff8, URZ, 0xc0, !UPT ;  /* 0x7ffffff804067892 */ /* 0x000fe4000f8ec0ff */
[----:B------:R-:W-:-:S02]  /*30f0*/  ULOP3.LUT UR10, UR4, 0x7, URZ, 0xc0, !UPT ;  /* 0x00000007040a7892 */ /* 0x000fc4000f8ec0ff */
[----:B------:R-:W-:Y:S01]  /*3100*/  UIADD3 UR6, UPT, UPT, -UR6, URZ, URZ ;  /* 0x000000ff06067290 */ /* 0x000fe2000fffe1ff */
[-CC-:B0-----:R-:W-:Y:S02]  /*3110*/  IMAD R6, R7, R19.reuse, R2.reuse ;  /* 0x0000001307067224 */ /* 0x181fe400078e0202 */
[-CC-:B------:R-:W-:Y:S02]  /*3120*/  IMAD R7, R9, R19.reuse, R2.reuse ;  /* 0x0000001309077224 */ /* 0x180fe400078e0202 */
[-C--:B------:R-:W-:Y:S02]  /*3130*/  IMAD R15, R0, R19.reuse, R19 ;  /* 0x00000013000f7224 */ /* 0x080fe400078e0213 */
[----:B------:R-:W-:Y:S02]  /*3140*/  IMAD R9, R19, UR7, RZ ;  /* 0x0000000713097c24 */ /* 0x000fe4000f8e02ff */
[----:B------:R-:W-:Y:S01]  /*3150*/  IMAD R14, R17, R19, R2 ;  /* 0x00000013110e7224 */ /* 0x000fe200078e0202 */
[----:B------:R-:W-:Y:S01]  /*3160*/  IADD3 R15, PT, PT, R2, R15, RZ ;  /* 0x0000000f020f7210 */ /* 0x000fe20007ffe0ff */
[----:B------:R-:W-:-:S02]  /*3170*/  IMAD R4, R19, R8, RZ ;  /* 0x0000000813047224 */ /* 0x000fc400078e02ff */
[-CC-:B------:R-:W-:Y:S02]  /*3180*/  IMAD R5, R5, R19.reuse, R2.reuse ;  /* 0x0000001305057224 */ /* 0x180fe400078e0202 */
[-CC-:B------:R-:W-:Y:S02]  /*3190*/  IMAD R12, R11, R19.reuse, R2.reuse ;  /* 0x000000130b0c7224 */ /* 0x180fe400078e0202 */
[--C-:B------:R-:W-:Y:S02]  /*31a0*/  IMAD R13, R13, R19, R2.reuse ;  /* 0x000000130d0d7224 */ /* 0x100fe400078e0202 */
[----:B------:R-:W-:-:S07]  /*31b0*/  IMAD R17, R9, UR4, R2 ;  /* 0x0000000409117c24 */ /* 0x000fce000f8e0202 */
.L_x_48:
[----:B0-----:R-:W0:Y:S01]  /*31c0*/  LDC R18, c[0x0][0x3a4] ;  /* 0x0000e900ff127b82 */ /* 0x001e220000000800 */
[----:B------:R-:W-:Y:S02]  /*31d0*/  MOV R23, RZ ;  /* 0x000000ff00177202 */ /* 0x000fe40000000f00 */
[----:B------:R-:W-:Y:S01]  /*31e0*/  MOV R19, RZ ;  /* 0x000000ff00137202 */ /* 0x000fe20000000f00 */
[----:B0-----:R-:W-:-:S05]  /*31f0*/  VIADD R8, R18, 0xffffffff ;  /* 0xffffffff12087836 */ /* 0x001fca0000000000 */
[----:B------:R-:W-:-:S13]  /*3200*/  ISETP.GE.U32.AND P0, PT, R8, 0x7, PT ;  /* 0x000000070800780c */ /* 0x000fda0003f06070 */
[----:B------:R-:W-:Y:S05]  /*3210*/  @!P0 BRA `(.L_x_44) ;  /* 0x0000000000e08947 */ /* 0x000fea0003800000 */
[----:B------:R-:W0:Y:S01]  /*3220*/  S2UR UR5, SR_CgaCtaId ;  /* 0x00000000000579c3 */ /* 0x000e220000008800 */
[----:B------:R-:W-:Y:S01]  /*3230*/  UMOV UR4, 0x400 ;  /* 0x0000040000047882 */ /* 0x000fe20000000000 */
[----:B------:R-:W-:Y:S02]  /*3240*/  MOV R23, RZ ;  /* 0x000000ff00177202 */ /* 0x000fe40000000f00 */
[----:B------:R-:W-:-:S04]  /*3250*/  LOP3.LUT R24, R18, 0x7ffffff8, RZ, 0xc0, !PT ;  /* 0x7ffffff812187812 */ /* 0x000fc800078ec0ff */
[----:B------:R-:W1:Y:S01]  /*3260*/  LDC R37, c[0x0][0x3b0] ;  /* 0x0000ec00ff257b82 */ /* 0x000e620000000800 */
[----:B0-----:R-:W-:-:S03]  /*3270*/  ULEA UR4, UR5, UR4, 0x18 ;  /* 0x0000000405047291 */ /* 0x001fc6000f8ec0ff */
[----:B------:R-:W-:Y:S01]  /*3280*/  UMOV UR5, UR6 ;  /* 0x0000000600057c82 */ /* 0x000fe20008000000 */
[----:B------:R-:W-:Y:S01]  /*3290*/  UIADD3 UR4, UPT, UPT, UR4, 0x10, URZ ;  /* 0x0000001004047890 */ /* 0x000fe2000fffe0ff */
[-CC-:B-1----:R-:W-:Y:S02]  /*32a0*/  IMAD R19, R15, R37.reuse, R16.reuse ;  /* 0x000000250f137224 */ /* 0x182fe400078e0210 */
[-CC-:B------:R-:W-:Y:S02]  /*32b0*/  IMAD R25, R5, R37.reuse, R16.reuse ;  /* 0x0000002505197224 */ /* 0x180fe400078e0210 */
[-CC-:B------:R-:W-:Y:S02]  /*32c0*/  IMAD R27, R6, R37.reuse, R16.reuse ;  /* 0x00000025061b7224 */ /* 0x180fe400078e0210 */
[-CC-:B------:R-:W-:Y:S02]  /*32d0*/  IMAD R29, R7, R37.reuse, R16.reuse ;  /* 0x00000025071d7224 */ /* 0x180fe400078e0210 */
[----:B------:R-:W-:-:S02]  /*32e0*/  IMAD R31, R12, R37, R16 ;  /* 0x000000250c1f7224 */ /* 0x000fc400078e0210 */
[-CC-:B------:R-:W-:Y:S02]  /*32f0*/  IMAD R33, R13, R37.reuse, R16.reuse ;  /* 0x000000250d217224 */ /* 0x180fe400078e0210 */
[-CC-:B------:R-:W-:Y:S02]  /*3300*/  IMAD R35, R14, R37.reuse, R16.reuse ;  /* 0x000000250e237224 */ /* 0x180fe400078e0210 */
[----:B------:R-:W-:-:S07]  /*3310*/  IMAD R37, R17, R37, R16 ;  /* 0x0000002511257224 */ /* 0x000fce00078e0210 */
.L_x_45:
[----:B------:R-:W0:Y:S02]  /*3320*/  LDC.64 R20, c[0x0][0x390] ;  /* 0x0000e400ff147b82 */ /* 0x000e240000000a00 */
[----:B0-----:R-:W-:-:S05]  /*3330*/  IMAD.WIDE R10, R37, 0x4, R20 ;  /* 0x00000004250a7825 */ /* 0x001fca00078e0214 */
[----:B------:R0:W2:Y:S02]  /*3340*/  LDG.E R22, desc[UR8][R10.64] ;  /* 0x000000080a167981 */ /* 0x0000a4000c1e1900 */
[----:B0-----:R-:W-:-:S05]  /*3350*/  IMAD.WIDE R10, R19, 0x4, R20 ;  /* 0x00000004130a7825 */ /* 0x001fca00078e0214 */
[----:B------:R0:W3:Y:S04]  /*3360*/  LDG.E R26, desc[UR8][R10.64] ;  /* 0x000000080a1a7981 */ /* 0x0000e8000c1e1900 */
[----:B0-----:R-:W2:Y:S02]  /*3370*/  LDS.128 R8, [UR4+-0x10] ;  /* 0xfffff004ff087984 */ /* 0x001ea40008000c00 */
[----:B--2---:R-:W-:Y:S01]  /*3380*/  FFMA R28, R8, R22, R23 ;  /* 0x00000016081c7223 */ /* 0x004fe20000000017 */
[----:B------:R-:W-:-:S05]  /*3390*/  IMAD.WIDE R22, R25, 0x4, R20 ;  /* 0x0000000419167825 */ /* 0x000fca00078e0214 */
[----:B------:R0:W2:Y:S02]  /*33a0*/  LDG.E R8, desc[UR8][R22.64] ;  /* 0x0000000816087981 */ /* 0x0000a4000c1e1900 */
[----:B0-----:R-:W-:-:S05]  /*33b0*/  IMAD.WIDE R22, R27, 0x4, R20 ;  /* 0x000000041b167825 */ /* 0x001fca00078e0214 */
[----:B------:R0:W4:Y:S01]  /*33c0*/  LDG.E R30, desc[UR8][R22.64] ;  /* 0x00000008161e7981 */ /* 0x000122000c1e1900 */
[----:B---3--:R-:W-:Y:S01]  /*33d0*/  FFMA R9, R9, R26, R28 ;  /* 0x0000001a09097223 */ /* 0x008fe2000000001c */
[----:B0-----:R-:W-:-:S05]  /*33e0*/  IMAD.WIDE R22, R29, 0x4, R20 ;  /* 0x000000041d167825 */ /* 0x001fca00078e0214 */
[----:B------:R0:W3:Y:S02]  /*33f0*/  LDG.E R28, desc[UR8][R22.64] ;  /* 0x00000008161c7981 */ /* 0x0000e4000c1e1900 */
[----:B0-----:R-:W-:-:S05]  /*3400*/  IMAD.WIDE R22, R31, 0x4, R20 ;  /* 0x000000041f167825 */ /* 0x001fca00078e0214 */
[----:B------:R0:W5:Y:S02]  /*3410*/  LDG.E R26, desc[UR8][R22.64] ;  /* 0x00000008161a7981 */ /* 0x000164000c1e1900 */
[----:B0-----:R-:W-:-:S04]  /*3420*/  IMAD.WIDE R22, R33, 0x4, R20 ;  /* 0x0000000421167825 */ /* 0x001fc800078e0214 */
[----:B------:R-:W-:Y:S02]  /*3430*/  IMAD.WIDE R20, R35, 0x4, R20 ;  /* 0x0000000423147825 */ /* 0x000fe400078e0214 */
[----:B------:R-:W5:Y:S04]  /*3440*/  LDG.E R23, desc[UR8][R22.64] ;  /* 0x0000000816177981 */ /* 0x000f68000c1e1900 */
[----:B------:R-:W5:Y:S01]  /*3450*/  LDG.E R20, desc[UR8][R20.64] ;  /* 0x0000000814147981 */ /* 0x000f62000c1e1900 */
[----:B------:R-:W-:Y:S01]  /*3460*/  UIADD3 UR5, UPT, UPT, UR5, 0x8, URZ ;  /* 0x0000000805057890 */ /* 0x000fe2000fffe0ff */
[C---:B------:R-:W-:Y:S01]  /*3470*/  IMAD R19, R4.reuse, 0x8, R19 ;  /* 0x0000000804137824 */ /* 0x040fe200078e0213 */
[C---:B------:R-:W-:Y:S01]  /*3480*/  LEA R25, R4.reuse, R25, 0x3 ;  /* 0x0000001904197211 */ /* 0x040fe200078e18ff */
[C---:B------:R-:W-:Y:S01]  /*3490*/  IMAD R31, R4.reuse, 0x8, R31 ;  /* 0x00000008041f7824 */ /* 0x040fe200078e021f */
[----:B------:R-:W-:Y:S01]  /*34a0*/  UISETP.NE.AND UP0, UPT, UR5, URZ, UPT ;  /* 0x000000ff0500728c */ /* 0x000fe2000bf05270 */
[----:B------:R-:W-:-:S02]  /*34b0*/  LEA R27, R4, R27, 0x3 ;  /* 0x0000001b041b7211 */ /* 0x000fc400078e18ff */
[C---:B------:R-:W-:Y:S02]  /*34c0*/  LEA R29, R4.reuse, R29, 0x3 ;  /* 0x0000001d041d7211 */ /* 0x040fe400078e18ff */
[C---:B------:R-:W-:Y:S02]  /*34d0*/  LEA R33, R4.reuse, R33, 0x3 ;  /* 0x0000002104217211 */ /* 0x040fe400078e18ff */
[C---:B------:R-:W-:Y:S02]  /*34e0*/  LEA R35, R4.reuse, R35, 0x3 ;  /* 0x0000002304237211 */ /* 0x040fe400078e18ff */
[----:B------:R-:W-:Y:S01]  /*34f0*/  LEA R37, R4, R37, 0x3 ;  /* 0x0000002504257211 */ /* 0x000fe200078e18ff */
[----:B--2---:R-:W-:-:S04]  /*3500*/  FFMA R8, R10, R8, R9 ;  /* 0x000000080a087223 */ /* 0x004fc80000000009 */
[----:B----4-:R-:W-:Y:S02]  /*3510*/  FFMA R30, R11, R30, R8 ;  /* 0x0000001e0b1e7223 */ /* 0x010fe40000000008 */
[----:B------:R-:W3:Y:S01]  /*3520*/  LDS.128 R8, [UR4] ;  /* 0x00000004ff087984 */ /* 0x000ee20008000c00 */
[----:B------:R-:W-:Y:S01]  /*3530*/  UIADD3 UR4, UPT, UPT, UR4, 0x20, URZ ;  /* 0x0000002004047890 */ /* 0x000fe2000fffe0ff */
[----:B---3--:R-:W-:-:S04]  /*3540*/  FFMA R8, R8, R28, R30 ;  /* 0x0000001c08087223 */ /* 0x008fc8000000001e */
[----:B-----5:R-:W-:-:S04]  /*3550*/  FFMA R9, R9, R26, R8 ;  /* 0x0000001a09097223 */ /* 0x020fc80000000008 */
[----:B------:R-:W-:-:S04]  /*3560*/  FFMA R10, R10, R23, R9 ;  /* 0x000000170a0a7223 */ /* 0x000fc80000000009 */
[----:B------:R-:W-:Y:S01]  /*3570*/  FFMA R23, R11, R20, R10 ;  /* 0x000000140b177223 */ /* 0x000fe2000000000a */
[----:B------:R-:W-:Y:S06]  /*3580*/  BRA.U UP0, `(.L_x_45) ;  /* 0xfffffffd00647547 */ /* 0x000fec000b83ffff */
[----:B------:R-:W-:-:S07]  /*3590*/  IMAD.MOV.U32 R19, RZ, RZ, R24 ;  /* 0x000000ffff137224 */ /* 0x000fce00078e0018 */
.L_x_44:
[----:B------:R-:W-:-:S09]  /*35a0*/  UISETP.NE.AND UP0, UPT, UR10, URZ, UPT ;  /* 0x000000ff0a00728c */ /* 0x000fd2000bf05270 */
[----:B------:R-:W-:Y:S05]  /*35b0*/  BRA.U !UP0, `(.L_x_46) ;  /* 0x0000000508247547 */ /* 0x000fea000b800000 */
[----:B------:R-:W-:Y:S01]  /*35c0*/  UIADD3 UR4, UPT, UPT, UR10, -0x1, URZ ;  /* 0xffffffff0a047890 */ /* 0x000fe2000fffe0ff */
[----:B------:R-:W-:-:S03]  /*35d0*/  LOP3.LUT P0, R29, R18, 0x3, RZ, 0xc0, !PT ;  /* 0x00000003121d7812 */ /* 0x000fc6000780c0ff */
[----:B------:R-:W-:-:S09]  /*35e0*/  UISETP.GE.U32.AND UP0, UPT, UR4, 0x3, UPT ;  /* 0x000000030400788c */ /* 0x000fd2000bf06070 */
[----:B------:R-:W-:Y:S05]  /*35f0*/  BRA.U !UP0, `(.L_x_47) ;  /* 0x00000001087c7547 */ /* 0x000fea000b800000 */
[----:B------:R-:W0:Y:S01]  /*3600*/  LDCU UR4, c[0x0][0x3ac] ;  /* 0x00007580ff0477ac */ /* 0x000e220008000800 */
[----:B------:R-:W1:Y:S01]  /*3610*/  LDC.64 R8, c[0x0][0x390] ;  /* 0x0000e400ff087b82 */ /* 0x000e620000000a00 */
[----:B------:R-:W-:Y:S01]  /*3620*/  IADD3 R11, PT, PT, R0, R19, RZ ;  /* 0x00000013000b7210 */ /* 0x000fe20007ffe0ff */
[----:B------:R-:W2:Y:S04]  /*3630*/  LDCU UR5, c[0x0][0x3b0] ;  /* 0x00007600ff0577ac */ /* 0x000ea80008000800 */
[----:B0-----:R-:W-:-:S04]  /*3640*/  IMAD R11, R11, UR4, R2 ;  /* 0x000000040b0b7c24 */ /* 0x001fc8000f8e0202 */
[C---:B--2---:R-:W-:Y:S01]  /*3650*/  IMAD R21, R11.reuse, UR5, R16 ;  /* 0x000000050b157c24 */ /* 0x044fe2000f8e0210 */
[----:B------:R-:W-:-:S03]  /*3660*/  IADD3 R25, PT, PT, R11, UR4, RZ ;  /* 0x000000040b197c10 */ /* 0x000fc6000fffe0ff */
[----:B-1----:R-:W-:Y:S01]  /*3670*/  IMAD.WIDE R20, R21, 0x4, R8 ;  /* 0x0000000415147825 */ /* 0x002fe200078e0208 */
[----:B------:R-:W-:-:S03]  /*3680*/  IADD3 R27, PT, PT, R25, UR4, RZ ;  /* 0x00000004191b7c10 */ /* 0x000fc6000fffe0ff */
[--C-:B------:R-:W-:Y:S01]  /*3690*/  IMAD R11, R25, UR5, R16.reuse ;  /* 0x00000005190b7c24 */ /* 0x100fe2000f8e0210 */
[----:B------:R0:W2:Y:S01]  /*36a0*/  LDG.E R22, desc[UR8][R20.64] ;  /* 0x0000000814167981 */ /* 0x0000a2000c1e1900 */
[C---:B------:R-:W-:Y:S02]  /*36b0*/  VIADD R31, R27.reuse, UR4 ;  /* 0x000000041b1f7c36 */ /* 0x040fe40008000000 */
[----:B------:R-:W-:Y:S02]  /*36c0*/  IMAD R25, R27, UR5, R16 ;  /* 0x000000051b197c24 */ /* 0x000fe4000f8e0210 */
[----:B------:R-:W-:-:S04]  /*36d0*/  IMAD.WIDE R10, R11, 0x4, R8 ;  /* 0x000000040b0a7825 */ /* 0x000fc800078e0208 */
[----:B------:R-:W-:Y:S02]  /*36e0*/  IMAD R31, R31, UR5, R16 ;  /* 0x000000051f1f7c24 */ /* 0x000fe4000f8e0210 */
[--C-:B------:R-:W-:Y:S01]  /*36f0*/  IMAD.WIDE R24, R25, 0x4, R8.reuse ;  /* 0x0000000419187825 */ /* 0x100fe200078e0208 */
[----:B------:R-:W3:Y:S03]  /*3700*/  LDG.E R11, desc[UR8][R10.64] ;  /* 0x000000080a0b7981 */ /* 0x000ee6000c1e1900 */
[----:B------:R-:W-:Y:S02]  /*3710*/  IMAD.WIDE R8, R31, 0x4, R8 ;  /* 0x000000041f087825 */ /* 0x000fe400078e0208 */
[----:B------:R-:W4:Y:S04]  /*3720*/  LDG.E R24, desc[UR8][R24.64] ;  /* 0x0000000818187981 */ /* 0x000f28000c1e1900 */
[----:B------:R-:W5:Y:S01]  /*3730*/  LDG.E R9, desc[UR8][R8.64] ;  /* 0x0000000808097981 */ /* 0x000f62000c1e1900 */
[----:B------:R-:W1:Y:S01]  /*3740*/  S2R R27, SR_CgaCtaId ;  /* 0x00000000001b7919 */ /* 0x000e620000008800 */
[----:B------:R-:W-:-:S04]  /*3750*/  MOV R26, 0x400 ;  /* 0x00000400001a7802 */ /* 0x000fc80000000f00 */
[----:B-1----:R-:W-:-:S04]  /*3760*/  LEA R26, R27, R26, 0x18 ;  /* 0x0000001a1b1a7211 */ /* 0x002fc800078ec0ff */
[----:B------:R-:W-:-:S05]  /*3770*/  LEA R28, R19, R26, 0x2 ;  /* 0x0000001a131c7211 */ /* 0x000fca00078e10ff */
[----:B0-----:R-:W2:Y:S04]  /*3780*/  LDS.64 R20, [R28] ;  /* 0x000000001c147984 */ /* 0x001ea80000000a00 */
[----:B------:R-:W4:Y:S01]  /*3790*/  LDS.64 R26, [R28+0x8] ;  /* 0x000008001c1a7984 */ /* 0x000f220000000a00 */
[----:B------:R-:W-:Y:S01]  /*37a0*/  IADD3 R19, PT, PT, R19, 0x4, RZ ;  /* 0x0000000413137810 */ /* 0x000fe20007ffe0ff */
[----:B--2---:R-:W-:-:S04]  /*37b0*/  FFMA R20, R20, R22, R23 ;  /* 0x0000001614147223 */ /* 0x004fc80000000017 */
[----:B---3--:R-:W-:-:S04]  /*37c0*/  FFMA R11, R11, R21, R20 ;  /* 0x000000150b0b7223 */ /* 0x008fc80000000014 */
[----:B----4-:R-:W-:-:S04]  /*37d0*/  FFMA R26, R26, R24, R11 ;  /* 0x000000181a1a7223 */ /* 0x010fc8000000000b */
[----:B-----5:R-:W-:-:S07]  /*37e0*/  FFMA R23, R9, R27, R26 ;  /* 0x0000001b09177223 */ /* 0x020fce000000001a */
.L_x_47:
[----:B------:R-:W-:Y:S05]  /*37f0*/  @!P0 BRA `(.L_x_46) ;  /* 0x0000000000948947 */ /* 0x000fea0003800000 */
[----:B------:R-:W-:Y:S02]  /*3800*/  ISETP.NE.AND P0, PT, R29, 0x1, PT ;  /* 0x000000011d00780c */ /* 0x000fe40003f05270 */
[----:B------:R-:W-:-:S04]  /*3810*/  LOP3.LUT R18, R18, 0x1, RZ, 0xc0, !PT ;  /* 0x0000000112127812 */ /* 0x000fc800078ec0ff */
[----:B------:R-:W-:-:S07]  /*3820*/  ISETP.NE.U32.AND P1, PT, R18, 0x1, PT ;  /* 0x000000011200780c */ /* 0x000fce0003f25070 */
[----:B------:R-:W0:Y:S01]  /*3830*/  @P0 S2R R27, SR_CgaCtaId ;  /* 0x00000000001b0919 */ /* 0x000e220000008800 */
[----:B------:R-:W1:Y:S01]  /*3840*/  @P0 LDC R10, c[0x0][0x3ac] ;  /* 0x0000eb00ff0a0b82 */ /* 0x000e620000000800 */
[----:B------:R-:W-:Y:S02]  /*3850*/  @P0 MOV R18, 0x400 ;  /* 0x0000040000120802 */ /* 0x000fe40000000f00 */
[----:B------:R-:W-:-:S05]  /*3860*/  @P0 IADD3 R11, PT, PT, R0, R19, RZ ;  /* 0x00000013000b0210 */ /* 0x000fca0007ffe0ff */
[----:B------:R-:W2:Y:S08]  /*3870*/  @P0 LDC R29, c[0x0][0x3b0] ;  /* 0x0000ec00ff1d0b82 */ /* 0x000eb00000000800 */
[----:B------:R-:W3:Y:S08]  /*3880*/  @!P1 LDC R22, c[0x0][0x3ac] ;  /* 0x0000eb00ff169b82 */ /* 0x000ef00000000800 */
[----:B------:R-:W4:Y:S01]  /*3890*/  @P0 LDC.64 R20, c[0x0][0x390] ;  /* 0x0000e400ff140b82 */ /* 0x000f220000000a00 */
[----:B0-----:R-:W-:-:S07]  /*38a0*/  @P0 LEA R18, R27, R18, 0x18 ;  /* 0x000000121b120211 */ /* 0x001fce00078ec0ff */
[----:B------:R-:W0:Y:S01]  /*38b0*/  @!P1 LDC R25, c[0x0][0x3b0] ;  /* 0x0000ec00ff199b82 */ /* 0x000e220000000800 */
[-C--:B-1----:R-:W-:Y:S02]  /*38c0*/  @P0 IMAD R27, R11, R10.reuse, R2 ;  /* 0x0000000a0b1b0224 */ /* 0x082fe400078e0202 */
[C---:B------:R-:W-:Y:S01]  /*38d0*/  @P0 IMAD R18, R19.reuse, 0x4, R18 ;  /* 0x0000000413120824 */ /* 0x040fe200078e0212 */
[----:B------:R-:W-:Y:S02]  /*38e0*/  @P0 IADD3 R19, PT, PT, R19, 0x2, RZ ;  /* 0x0000000213130810 */ /* 0x000fe40007ffe0ff */
[C---:B------:R-:W-:Y:S02]  /*38f0*/  @P0 IADD3 R10, PT, PT, R27.reuse, R10, RZ ;  /* 0x0000000a1b0a0210 */ /* 0x040fe40007ffe0ff */
[----:B------:R-:W1:Y:S01]  /*3900*/  @!P1 LDC.64 R8, c[0x0][0x390] ;  /* 0x0000e400ff089b82 */ /* 0x000e620000000a00 */
[----:B------:R-:W-:Y:S01]  /*3910*/  @!P1 IADD3 R11, PT, PT, R0, R19, RZ ;  /* 0x00000013000b9210 */ /* 0x000fe20007ffe0ff */
[----:B--2---:R-:W-:-:S02]  /*3920*/  @P0 IMAD R27, R27, R29, R16 ;  /* 0x0000001d1b1b0224 */ /* 0x004fc400078e0210 */
[----:B------:R-:W-:Y:S02]  /*3930*/  @P0 IMAD R29, R10, R29, R16 ;  /* 0x0000001d0a1d0224 */ /* 0x000fe400078e0210 */
[----:B---3--:R-:W-:Y:S02]  /*3940*/  @!P1 IMAD R22, R11, R22, R2 ;  /* 0x000000160b169224 */ /* 0x008fe400078e0202 */
[----:B----4-:R-:W-:-:S04]  /*3950*/  @P0 IMAD.WIDE R10, R27, 0x4, R20 ;  /* 0x000000041b0a0825 */ /* 0x010fc800078e0214 */
[----:B------:R-:W-:Y:S02]  /*3960*/  @P0 IMAD.WIDE R20, R29, 0x4, R20 ;  /* 0x000000041d140825 */ /* 0x000fe400078e0214 */
[----:B------:R-:W2:Y:S02]  /*3970*/  @P0 LDG.E R10, desc[UR8][R10.64] ;  /* 0x000000080a0a0981 */ /* 0x000ea4000c1e1900 */
[----:B0-----:R-:W-:Y:S02]  /*3980*/  @!P1 IMAD R25, R22, R25, R16 ;  /* 0x0000001916199224 */ /* 0x001fe400078e0210 */
[----:B------:R-:W3:Y:S02]  /*3990*/  @P0 LDG.E R21, desc[UR8][R20.64] ;  /* 0x0000000814150981 */ /* 0x000ee4000c1e1900 */
[----:B-1----:R-:W-:-:S06]  /*39a0*/  @!P1 IMAD.WIDE R24, R25, 0x4, R8 ;  /* 0x0000000419189825 */ /* 0x002fcc00078e0208 */
[----:B------:R-:W4:Y:S01]  /*39b0*/  @!P1 LDG.E R24, desc[UR8][R24.64] ;  /* 0x0000000818189981 */ /* 0x000f22000c1e1900 */
[----:B------:R-:W0:Y:S01]  /*39c0*/  @!P1 S2R R9, SR_CgaCtaId ;  /* 0x0000000000099919 */ /* 0x000e220000008800 */
[----:B------:R-:W-:-:S04]  /*39d0*/  @!P1 MOV R8, 0x400 ;  /* 0x0000040000089802 */ /* 0x000fc80000000f00 */
[----:B0-----:R-:W-:Y:S02]  /*39e0*/  @!P1 LEA R22, R9, R8, 0x18 ;  /* 0x0000000809169211 */ /* 0x001fe400078ec0ff */
[----:B------:R-:W2:Y:S03]  /*39f0*/  @P0 LDS.64 R8, [R18] ;  /* 0x0000000012080984 */ /* 0x000ea60000000a00 */
[----:B------:R-:W-:-:S05]  /*3a00*/  @!P1 IMAD R19, R19, 0x4, R22 ;  /* 0x0000000413139824 */ /* 0x000fca00078e0216 */
[----:B------:R-:W4:Y:S01]  /*3a10*/  @!P1 LDS R22, [R19] ;  /* 0x0000000013169984 */ /* 0x000f220000000800 */
[----:B--2---:R-:W-:-:S04]  /*3a20*/  @P0 FFMA R8, R8, R10, R23 ;  /* 0x0000000a08080223 */ /* 0x004fc80000000017 */
[----:B---3--:R-:W-:-:S04]  /*3a30*/  @P0 FFMA R23, R21, R9, R8 ;  /* 0x0000000915170223 */ /* 0x008fc80000000008 */
[----:B----4-:R-:W-:-:S07]  /*3a40*/  @!P1 FFMA R23, R22, R24, R23 ;  /* 0x0000001816179223 */ /* 0x010fce0000000017 */
.L_x_46:
[----:B------:R-:W0:Y:S01]  /*3a50*/  LDCU UR4, c[0x0][0x3b0] ;  /* 0x00007600ff0477ac */ /* 0x000e220008000800 */
[----:B------:R-:W1:Y:S01]  /*3a60*/  LDC.64 R8, c[0x0][0x398] ;  /* 0x0000e600ff087b82 */ /* 0x000e620000000a00 */
[----:B0-----:R-:W-:Y:S01]  /*3a70*/  IMAD R11, R3, UR4, R16 ;  /* 0x00000004030b7c24 */ /* 0x001fe2000f8e0210 */
[----:B------:R-:W-:-:S04]  /*3a80*/  IADD3 R16, PT, PT, R16, 0x1, RZ ;  /* 0x0000000110107810 */ /* 0x000fc80007ffe0ff */
[----:B------:R-:W-:Y:S01]  /*3a90*/  ISETP.NE.AND P0, PT, R16, UR4, PT ;  /* 0x0000000410007c0c */ /* 0x000fe2000bf05270 */
[----:B-1----:R-:W-:-:S05]  /*3aa0*/  IMAD.WIDE R8, R11, 0x4, R8 ;  /* 0x000000040b087825 */ /* 0x002fca00078e0208 */
[----:B------:R0:W-:Y:S07]  /*3ab0*/  STG.E desc[UR8][R8.64], R23 ;  /* 0x0000001708007986 */ /* 0x0001ee000c101908 */
[----:B------:R-:W-:Y:S05]  /*3ac0*/  @!P0 EXIT ;  /* 0x000000000000894d */ /* 0x000fea0003800000 */
[----:B------:R-:W-:Y:S05]  /*3ad0*/  BRA `(.L_x_48) ;  /* 0xfffffff400b87947 */ /* 0x000fea000383ffff */
.L_x_43:
[C---:B------:R-:W-:Y:S02]  /*3ae0*/  IADD3 R0, PT, PT, R8.reuse, -0x1, RZ ;  /* 0xffffffff08007810 */ /* 0x040fe40007ffe0ff */
[----:B------:R-:W-:Y:S02]  /*3af0*/  LOP3.LUT R2, R8, 0x7, RZ, 0xc0, !PT ;  /* 0x0000000708027812 */ /* 0x000fe400078ec0ff */
[----:B------:R-:W-:Y:S01]  /*3b00*/  ISETP.GE.U32.AND P0, PT, R0, 0x7, PT ;  /* 0x000000070000780c */ /* 0x000fe20003f06070 */
[----:B------:R-:W-:Y:S01]  /*3b10*/  HFMA2 R0, -RZ, RZ, 0, 0 ;  /* 0x00000000ff007431 */ /* 0x000fe200000001ff */
[----:B------:R-:W-:-:S11]  /*3b20*/  ISETP.NE.AND P1, PT, R2, RZ, PT ;  /* 0x000000ff0200720c */ /* 0x000fd60003f25270 */
[----:B------:R-:W-:Y:S05]  /*3b30*/  @!P0 BRA `(.L_x_49) ;  /* 0x0000000000408947 */ /* 0x000fea0003800000 */
[----:B0-----:R-:W0:Y:S01]  /*3b40*/  LDC.64 R6, c[0x0][0x398] ;  /* 0x0000e600ff067b82 */ /* 0x001e220000000a00 */
[----:B------:R-:W-:Y:S01]  /*3b50*/  LOP3.LUT R0, R8, 0x7ffffff8, RZ, 0xc0, !PT ;  /* 0x7ffffff808007812 */ /* 0x000fe200078ec0ff */
[----:B------:R-:W-:-:S06]  /*3b60*/  UMOV UR4, URZ ;  /* 0x000000ff00047c82 */ /* 0x000fcc0008000000 */
.L_x_50:
[----:B-123--:R-:W-:Y:S01]  /*3b70*/  IMAD R5, R3, R8, UR4 ;  /* 0x0000000403057e24 */ /* 0x00efe2000f8e0208 */
[----:B------:R-:W-:-:S03]  /*3b80*/  UIADD3 UR4, UPT, UPT, UR4, 0x8, URZ ;  /* 0x0000000804047890 */ /* 0x000fc6000fffe0ff */
[----:B0-----:R-:W-:-:S03]  /*3b90*/  IMAD.WIDE R4, R5, 0x4, R6 ;  /* 0x0000000405047825 */ /* 0x001fc600078e0206 */
[----:B------:R-:W-:Y:S02]  /*3ba0*/  ISETP.NE.AND P0, PT, R0, UR4, PT ;  /* 0x0000000400007c0c */ /* 0x000fe4000bf05270 */
[----:B------:R2:W-:Y:S04]  /*3bb0*/  STG.E desc[UR8][R4.64], RZ ;  /* 0x000000ff04007986 */ /* 0x0005e8000c101908 */
[----:B------:R2:W-:Y:S04]  /*3bc0*/  STG.E desc[UR8][R4.64+0x4], RZ ;  /* 0x000004ff04007986 */ /* 0x0005e8000c101908 */
[----:B------:R2:W-:Y:S04]  /*3bd0*/  STG.E desc[UR8][R4.64+0x8], RZ ;  /* 0x000008ff04007986 */ /* 0x0005e8000c101908 */
[----:B------:R2:W-:Y:S04]  /*3be0*/  STG.E desc[UR8][R4.64+0xc], RZ ;  /* 0x00000cff04007986 */ /* 0x0005e8000c101908 */
[----:B------:R2:W-:Y:S04]  /*3bf0*/  STG.E desc[UR8][R4.64+0x10], RZ ;  /* 0x000010ff04007986 */ /* 0x0005e8000c101908 */
[----:B------:R2:W-:Y:S04]  /*3c00*/  STG.E desc[UR8][R4.64+0x14], RZ ;  /* 0x000014ff04007986 */ /* 0x0005e8000c101908 */
[----:B------:R2:W-:Y:S04]  /*3c10*/  STG.E desc[UR8][R4.64+0x18], RZ ;  /* 0x000018ff04007986 */ /* 0x0005e8000c101908 */
[----:B------:R2:W-:Y:S01]  /*3c20*/  STG.E desc[UR8][R4.64+0x1c], RZ ;  /* 0x00001cff04007986 */ /* 0x0005e2000c101908 */
[----:B------:R-:W-:Y:S05]  /*3c30*/  @P0 BRA `(.L_x_50) ;  /* 0xfffffffc00cc0947 */ /* 0x000fea000383ffff */
.L_x_49:
[----:B------:R-:W-:Y:S05]  /*3c40*/  @!P1 EXIT ;  /* 0x000000000000994d */ /* 0x000fea0003800000 */
[----:B------:R-:W-:Y:S02]  /*3c50*/  ISETP.GE.U32.AND P0, PT, R2, 0x4, PT ;  /* 0x000000040200780c */ /* 0x000fe40003f06070 */
[----:B0-----:R-:W-:-:S04]  /*3c60*/  LOP3.LUT R6, R8, 0x3, RZ, 0xc0, !PT ;  /* 0x0000000308067812 */ /* 0x001fc800078ec0ff */
[----:B------:R-:W-:-:S07]  /*3c70*/  ISETP.NE.AND P1, PT, R6, RZ, PT ;  /* 0x000000ff0600720c */ /* 0x000fce0003f25270 */
[----:B------:R-:W-:Y:S06]  /*3c80*/  @!P0 BRA `(.L_x_51) ;  /* 0x0000000000208947 */ /* 0x000fec0003800000 */
[----:B-123--:R-:W0:Y:S01]  /*3c90*/  LDC.64 R4, c[0x0][0x398] ;  /* 0x0000e600ff047b82 */ /* 0x00ee220000000a00 */
[----:B------:R-:W-:Y:S02]  /*3ca0*/  IMAD R7, R3, R8, R0 ;  /* 0x0000000803077224 */ /* 0x000fe400078e0200 */
[----:B------:R-:W-:Y:S02]  /*3cb0*/  VIADD R0, R0, 0x4 ;  /* 0x0000000400007836 */ /* 0x000fe40000000000 */
[----:B0-----:R-:W-:-:S05]  /*3cc0*/  IMAD.WIDE R4, R7, 0x4, R4 ;  /* 0x0000000407047825 */ /* 0x001fca00078e0204 */
[----:B------:R0:W-:Y:S04]  /*3cd0*/  STG.E desc[UR8][R4.64], RZ ;  /* 0x000000ff04007986 */ /* 0x0001e8000c101908 */
[----:B------:R0:W-:Y:S04]  /*3ce0*/  STG.E desc[UR8][R4.64+0x4], RZ ;  /* 0x000004ff04007986 */ /* 0x0001e8000c101908 */
[----:B------:R0:W-:Y:S04]  /*3cf0*/  STG.E desc[UR8][R4.64+0x8], RZ ;  /* 0x000008ff04007986 */ /* 0x0001e8000c101908 */
[----:B------:R0:W-:Y:S02]  /*3d00*/  STG.E desc[UR8][R4.64+0xc], RZ ;  /* 0x00000cff04007986 */ /* 0x0001e4000c101908 */
.L_x_51:
[----:B------:R-:W-:Y:S05]  /*3d10*/  @!P1 EXIT ;  /* 0x000000000000994d */ /* 0x000fea0003800000 */
[----:B------:R-:W-:Y:S02]  /*3d20*/  ISETP.NE.AND P1, PT, R6, 0x1, PT ;  /* 0x000000010600780c */ /* 0x000fe40003f25270 */
[----:B------:R-:W-:-:S04]  /*3d30*/  LOP3.LUT R2, R8, 0x1, RZ, 0xc0, !PT ;  /* 0x0000000108027812 */ /* 0x000fc800078ec0ff */
[----:B------:R-:W-:-:S07]  /*3d40*/  ISETP.NE.U32.AND P0, PT, R2, 0x1, PT ;  /* 0x000000010200780c */ /* 0x000fce0003f05070 */
[----:B0123--:R-:W0:Y:S01]  /*3d50*/  @P1 LDC.64 R4, c[0x0][0x398] ;  /* 0x0000e600ff041b82 */ /* 0x00fe220000000a00 */
[----:B------:R-:W-:-:S04]  /*3d60*/  @P1 IMAD R7, R3, R8, R0 ;  /* 0x0000000803071224 */ /* 0x000fc800078e0200 */
[----:B0-----:R-:W-:-:S05]  /*3d70*/  @P1 IMAD.WIDE R4, R7, 0x4, R4 ;  /* 0x0000000407041825 */ /* 0x001fca00078e0204 */
[----:B------:R0:W-:Y:S04]  /*3d80*/  @P1 STG.E desc[UR8][R4.64], RZ ;  /* 0x000000ff04001986 */ /* 0x0001e8000c101908 */
[----:B------:R0:W-:Y:S01]  /*3d90*/  @P1 STG.E desc[UR8][R4.64+0x4], RZ ;  /* 0x000004ff04001986 */ /* 0x0001e2000c101908 */
[----:B------:R-:W-:Y:S05]  /*3da0*/  @P0 EXIT ;  /* 0x000000000000094d */ /* 0x000fea0003800000 */
[----:B0-----:R-:W0:Y:S01]  /*3db0*/  LDC.64 R4, c[0x0][0x398] ;  /* 0x0000e600ff047b82 */ /* 0x001e220000000a00 */
[----:B------:R-:W-:-:S05]  /*3dc0*/  @P1 IADD3 R0, PT, PT, R0, 0x2, RZ ;  /* 0x0000000200001810 */ /* 0x000fca0007ffe0ff */
[----:B------:R-:W-:-:S04]  /*3dd0*/  IMAD R3, R3, R8, R0 ;  /* 0x0000000803037224 */ /* 0x000fc800078e0200 */
[----:B0-----:R-:W-:-:S05]  /*3de0*/  IMAD.WIDE R2, R3, 0x4, R4 ;  /* 0x0000000403027825 */ /* 0x001fca00078e0204 */
[----:B------:R-:W-:Y:S01]  /*3df0*/  STG.E desc[UR8][R2.64], RZ ;  /* 0x000000ff02007986 */ /* 0x000fe2000c101908 */
[----:B------:R-:W-:Y:S05]  /*3e00*/  EXIT ;  /* 0x000000000000794d */ /* 0x000fea0003800000 */
        .weak           $__internal_0_$__cuda_sm3x_div_rn_noftz_f32_slowpath
        .type           $__internal_0_$__cuda_sm3x_div_rn_noftz_f32_slowpath,@function
        .size           $__internal_0_$__cuda_sm3x_div_rn_noftz_f32_slowpath,(.L_x_61 - $__internal_0_$__cuda_sm3x_div_rn_noftz_f32_slowpath)
$__internal_0_$__cuda_sm3x_div_rn_noftz_f32_slowpath:
[----:B------:R-:W-:Y:S02]  /*3e10*/  SHF.R.U32.HI R15, RZ, 0x17, R9 ;  /* 0x00000017ff0f7819 */ /* 0x000fe40000011609 */
[----:B------:R-:W-:Y:S02]  /*3e20*/  SHF.R.U32.HI R19, RZ, 0x17, R4 ;  /* 0x00000017ff137819 */ /* 0x000fe40000011604 */
[----:B------:R-:W-:Y:S02]  /*3e30*/  LOP3.LUT R15, R15, 0xff, RZ, 0xc0, !PT ;  /* 0x000000ff0f0f7812 */ /* 0x000fe400078ec0ff */
[----:B------:R-:W-:Y:S02]  /*3e40*/  LOP3.LUT R23, R19, 0xff, RZ, 0xc0, !PT ;  /* 0x000000ff13177812 */ /* 0x000fe400078ec0ff */
[----:B------:R-:W-:Y:S02]  /*3e50*/  IADD3 R20, PT, PT, R15, -0x1, RZ ;  /* 0xffffffff0f147810 */ /* 0x000fe40007ffe0ff */
[----:B------:R-:W-:-:S02]  /*3e60*/  IADD3 R19, PT, PT, R23, -0x1, RZ ;  /* 0xffffffff17137810 */ /* 0x000fc40007ffe0ff */
[----:B------:R-:W-:-:S04]  /*3e70*/  ISETP.GT.U32.AND P0, PT, R20, 0xfd, PT ;  /* 0x000000fd1400780c */ /* 0x000fc80003f04070 */
[----:B------:R-:W-:-:S13]  /*3e80*/  ISETP.GT.U32.OR P0, PT, R19, 0xfd, P0 ;  /* 0x000000fd1300780c */ /* 0x000fda0000704470 */
[----:B------:R-:W-:Y:S01]  /*3e90*/  @!P0 IMAD.MOV.U32 R19, RZ, RZ, RZ ;  /* 0x000000ffff138224 */ /* 0x000fe200078e00ff */
[----:B------:R-:W-:Y:S06]  /*3ea0*/  @!P0 BRA `(.L_x_52) ;  /* 0x0000000000608947 */ /* 0x000fec0003800000 */
[----:B------:R-:W-:Y:S02]  /*3eb0*/  FSETP.GTU.FTZ.AND P0, PT, |R4|, +INF , PT ;  /* 0x7f8000000400780b */ /* 0x000fe40003f1c200 */
[----:B------:R-:W-:-:S04]  /*3ec0*/  FSETP.GTU.FTZ.AND P1, PT, |R9|, +INF , PT ;  /* 0x7f8000000900780b */ /* 0x000fc80003f3c200 */
[----:B------:R-:W-:-:S13]  /*3ed0*/  PLOP3.LUT P0, PT, P0, P1, PT, 0xf8, 0x8f ;  /* 0x00000000008f781c */ /* 0x000fda0000703f70 */
[----:B------:R-:W-:Y:S05]  /*3ee0*/  @P0 BRA `(.L_x_53) ;  /* 0x0000000400480947 */ /* 0x000fea0003800000 */
[----:B------:R-:W-:-:S13]  /*3ef0*/  LOP3.LUT P0, RZ, R9, 0x7fffffff, R4, 0xc8, !PT ;  /* 0x7fffffff09ff7812 */ /* 0x000fda000780c804 */
[----:B------:R-:W-:Y:S05]  /*3f00*/  @!P0 BRA `(.L_x_54) ;  /* 0x0000000400388947 */ /* 0x000fea0003800000 */
[C---:B------:R-:W-:Y:S02]  /*3f10*/  FSETP.NEU.FTZ.AND P3, PT, |R4|.reuse, +INF , PT ;  /* 0x7f8000000400780b */ /* 0x040fe40003f7d200 */
[----:B------:R-:W-:Y:S02]  /*3f20*/  FSETP.NEU.FTZ.AND P1, PT, |R9|, +INF , PT ;  /* 0x7f8000000900780b */ /* 0x000fe40003f3d200 */
[----:B------:R-:W-:-:S11]  /*3f30*/  FSETP.NEU.FTZ.AND P0, PT, |R4|, +INF , PT ;  /* 0x7f8000000400780b */ /* 0x000fd60003f1d200 */
[----:B------:R-:W-:Y:S05]  /*3f40*/  @!P1 BRA !P3, `(.L_x_54) ;  /* 0x0000000400289947 */ /* 0x000fea0005800000 */
[----:B------:R-:W-:-:S04]  /*3f50*/  LOP3.LUT P3, RZ, R4, 0x7fffffff, RZ, 0xc0, !PT ;  /* 0x7fffffff04ff7812 */ /* 0x000fc8000786c0ff */
[----:B------:R-:W-:-:S13]  /*3f60*/  PLOP3.LUT P1, PT, P1, P3, PT, 0x2f, 0xf2 ;  /* 0x0000000000f2781c */ /* 0x000fda0000f26577 */
[----:B------:R-:W-:Y:S05]  /*3f70*/  @P1 BRA `(.L_x_55) ;  /* 0x0000000400141947 */ /* 0x000fea0003800000 */
[----:B------:R-:W-:-:S04]  /*3f80*/  LOP3.LUT P1, RZ, R9, 0x7fffffff, RZ, 0xc0, !PT ;  /* 0x7fffffff09ff7812 */ /* 0x000fc8000782c0ff */
[----:B------:R-:W-:-:S13]  /*3f90*/  PLOP3.LUT P0, PT, P0, P1, PT, 0x2f, 0xf2 ;  /* 0x0000000000f2781c */ /* 0x000fda0000702577 */
[----:B------:R-:W-:Y:S05]  /*3fa0*/  @P0 BRA `(.L_x_56) ;  /* 0x0000000000fc0947 */ /* 0x000fea0003800000 */
[----:B------:R-:W-:Y:S02]  /*3fb0*/  IADD3 R19, PT, PT, R23, -0x1, RZ ;  /* 0xffffffff17137810 */ /* 0x000fe40007ffe0ff */
[----:B------:R-:W-:Y:S02]  /*3fc0*/  ISETP.GE.AND P1, PT, R20, RZ, PT ;  /* 0x000000ff1400720c */ /* 0x000fe40003f26270 */
[----:B------:R-:W-:-:S11]  /*3fd0*/  ISETP.GE.AND P0, PT, R19, RZ, PT ;  /* 0x000000ff1300720c */ /* 0x000fd60003f06270 */
[----:B------:R-:W-:Y:S02]  /*3fe0*/  @!P1 FFMA R9, R9, 1.84467440737095516160e+19, RZ ;  /* 0x5f80000009099823 */ /* 0x000fe400000000ff */
[----:B------:R-:W-:Y:S01]  /*3ff0*/  @P0 MOV R19, RZ ;  /* 0x000000ff00130202 */ /* 0x000fe20000000f00 */
[----:B------:R-:W-:Y:S01]  /*4000*/  @!P0 FFMA R4, R4, 1.84467440737095516160e+19, RZ ;  /* 0x5f80000004048823 */ /* 0x000fe200000000ff */
[----:B------:R-:W-:-:S05]  /*4010*/  @!P0 MOV R19, 0xffffffc0 ;  /* 0xffffffc000138802 */ /* 0x000fca0000000f00 */
[----:B------:R-:W-:-:S07]  /*4020*/  @!P1 VIADD R19, R19, 0x40 ;  /* 0x0000004013139836 */ /* 0x000fce0000000000 */
.L_x_52:
[----:B------:R-:W-:Y:S02]  /*4030*/  LEA R20, R15, 0xc0800000, 0x17 ;  /* 0xc08000000f147811 */ /* 0x000fe400078eb8ff */
[----:B------:R-:W-:Y:S02]  /*4040*/  IADD3 R23, PT, PT, R23, -0x7f, RZ ;  /* 0xffffff8117177810 */ /* 0x000fe40007ffe0ff */
[----:B------:R-:W-:-:S03]  /*4050*/  IADD3 R24, PT, PT, -R20, R9, RZ ;  /* 0x0000000914187210 */ /* 0x000fc60007ffe1ff */
[C---:B------:R-:W-:Y:S01]  /*4060*/  IMAD R4, R23.reuse, -0x800000, R4 ;  /* 0xff80000017047824 */ /* 0x040fe200078e0204 */
[----:B------:R0:W1:Y:S01]  /*4070*/  MUFU.RCP R9, R24 ;  /* 0x0000001800097308 */ /* 0x0000620000001000 */
[----:B------:R-:W-:Y:S01]  /*4080*/  FADD.FTZ R21, -R24, -RZ ;  /* 0x800000ff18157221 */ /* 0x000fe20000010100 */
[----:B0-----:R-:W-:-:S04]  /*4090*/  IADD3 R24, PT, PT, R23, 0x7f, -R15 ;  /* 0x0000007f17187810 */ /* 0x001fc80007ffe80f */
[----:B------:R-:W-:Y:S01]  /*40a0*/  IADD3 R24, PT, PT, R24, R19, RZ ;  /* 0x0000001318187210 */ /* 0x000fe20007ffe0ff */
[----:B-1----:R-:W-:-:S04]  /*40b0*/  FFMA R20, R9, R21, 1 ;  /* 0x3f80000009147423 */ /* 0x002fc80000000015 */
[----:B------:R-:W-:-:S04]  /*40c0*/  FFMA R9, R9, R20, R9 ;  /* 0x0000001409097223 */ /* 0x000fc80000000009 */
[----:B------:R-:W-:-:S04]  /*40d0*/  FFMA R20, R4, R9, RZ ;  /* 0x0000000904147223 */ /* 0x000fc800000000ff */
[----:B------:R-:W-:-:S04]  /*40e0*/  FFMA R25, R21, R20, R4 ;  /* 0x0000001415197223 */ /* 0x000fc80000000004 */
[----:B------:R-:W-:-:S04]  /*40f0*/  FFMA R20, R9, R25, R20 ;  /* 0x0000001909147223 */ /* 0x000fc80000000014 */
[----:B------:R-:W-:-:S04]  /*4100*/  FFMA R21, R21, R20, R4 ;  /* 0x0000001415157223 */ /* 0x000fc80000000004 */
[----:B------:R-:W-:-:S05]  /*4110*/  FFMA R4, R9, R21, R20 ;  /* 0x0000001509047223 */ /* 0x000fca0000000014 */
[----:B------:R-:W-:-:S04]  /*4120*/  SHF.R.U32.HI R15, RZ, 0x17, R4 ;  /* 0x00000017ff0f7819 */ /* 0x000fc80000011604 */
[----:B------:R-:W-:-:S05]  /*4130*/  LOP3.LUT R15, R15, 0xff, RZ, 0xc0, !PT ;  /* 0x000000ff0f0f7812 */ /* 0x000fca00078ec0ff */
[----:B------:R-:W-:-:S05]  /*4140*/  IMAD.IADD R23, R15, 0x1, R24 ;  /* 0x000000010f177824 */ /* 0x000fca00078e0218 */
[----:B------:R-:W-:-:S04]  /*4150*/  IADD3 R15, PT, PT, R23, -0x1, RZ ;  /* 0xffffffff170f7810 */ /* 0x000fc80007ffe0ff */
[----:B------:R-:W-:-:S13]  /*4160*/  ISETP.GE.U32.AND P0, PT, R15, 0xfe, PT ;  /* 0x000000fe0f00780c */ /* 0x000fda0003f06070 */
[----:B------:R-:W-:Y:S05]  /*4170*/  @!P0 BRA `(.L_x_57) ;  /* 0x0000000000808947 */ /* 0x000fea0003800000 */
[----:B------:R-:W-:-:S13]  /*4180*/  ISETP.GT.AND P0, PT, R23, 0xfe, PT ;  /* 0x000000fe1700780c */ /* 0x000fda0003f04270 */
[----:B------:R-:W-:Y:S05]  /*4190*/  @P0 BRA `(.L_x_58) ;  /* 0x00000000006c0947 */ /* 0x000fea0003800000 */
[----:B------:R-:W-:-:S13]  /*41a0*/  ISETP.GE.AND P0, PT, R23, 0x1, PT ;  /* 0x000000011700780c */ /* 0x000fda0003f06270 */
[----:B------:R-:W-:Y:S05]  /*41b0*/  @P0 BRA `(.L_x_59) ;  /* 0x0000000000980947 */ /* 0x000fea0003800000 */
[----:B------:R-:W-:Y:S02]  /*41c0*/  ISETP.GE.AND P0, PT, R23, -0x18, PT ;  /* 0xffffffe81700780c */ /* 0x000fe40003f06270 */
[----:B------:R-:W-:-:S11]  /*41d0*/  LOP3.LUT R4, R4, 0x80000000, RZ, 0xc0, !PT ;  /* 0x8000000004047812 */ /* 0x000fd600078ec0ff */
[----:B------:R-:W-:Y:S05]  /*41e0*/  @!P0 BRA `(.L_x_59) ;  /* 0x00000000008c8947 */ /* 0x000fea0003800000 */
[-CC-:B------:R-:W-:Y:S01]  /*41f0*/  FFMA.RZ R15, R9, R21.reuse, R20.reuse ;  /* 0x00000015090f7223 */ /* 0x180fe2000000c014 */
[C---:B------:R-:W-:Y:S02]  /*4200*/  IADD3 R24, PT, PT, R23.reuse, 0x20, RZ ;  /* 0x0000002017187810 */ /* 0x040fe40007ffe0ff */
[----:B------:R-:W-:Y:S02]  /*4210*/  ISETP.NE.AND P3, PT, R23, RZ, PT ;  /* 0x000000ff1700720c */ /* 0x000fe40003f65270 */
[----:B------:R-:W-:Y:S01]  /*4220*/  LOP3.LUT R19, R15, 0x7fffff, RZ, 0xc0, !PT ;  /* 0x007fffff0f137812 */ /* 0x000fe200078ec0ff */
[CCC-:B------:R-:W-:Y:S01]  /*4230*/  FFMA.RP R15, R9.reuse, R21.reuse, R20.reuse ;  /* 0x00000015090f7223 */ /* 0x1c0fe20000008014 */
[----:B------:R-:W-:Y:S01]  /*4240*/  FFMA.RM R20, R9, R21, R20 ;  /* 0x0000001509147223 */ /* 0x000fe20000004014 */
[----:B------:R-:W-:Y:S02]  /*4250*/  ISETP.NE.AND P1, PT, R23, RZ, PT ;  /* 0x000000ff1700720c */ /* 0x000fe40003f25270 */
[----:B------:R-:W-:-:S02]  /*4260*/  LOP3.LUT R19, R19, 0x800000, RZ, 0xfc, !PT ;  /* 0x0080000013137812 */ /* 0x000fc400078efcff */
[----:B------:R-:W-:Y:S02]  /*4270*/  IADD3 R9, PT, PT, -R23, RZ, RZ ;  /* 0x000000ff17097210 */ /* 0x000fe40007ffe1ff */
[----:B------:R-:W-:Y:S02]  /*4280*/  SHF.L.U32 R24, R19, R24, RZ ;  /* 0x0000001813187219 */ /* 0x000fe400000006ff */
[----:B------:R-:W-:Y:S02]  /*4290*/  FSETP.NEU.FTZ.AND P0, PT, R15, R20, PT ;  /* 0x000000140f00720b */ /* 0x000fe40003f1d000 */
[----:B------:R-:W-:Y:S02]  /*42a0*/  SEL R20, R9, RZ, P3 ;  /* 0x000000ff09147207 */ /* 0x000fe40001800000 */
[----:B------:R-:W-:Y:S02]  /*42b0*/  ISETP.NE.AND P1, PT, R24, RZ, P1 ;  /* 0x000000ff1800720c */ /* 0x000fe40000f25270 */
[----:B------:R-:W-:-:S02]  /*42c0*/  SHF.R.U32.HI R20, RZ, R20, R19 ;  /* 0x00000014ff147219 */ /* 0x000fc40000011613 */
[----:B------:R-:W-:Y:S02]  /*42d0*/  PLOP3.LUT P0, PT, P0, P1, PT, 0xf8, 0x8f ;  /* 0x00000000008f781c */ /* 0x000fe40000703f70 */
[----:B------:R-:W-:Y:S02]  /*42e0*/  SHF.R.U32.HI R24, RZ, 0x1, R20 ;  /* 0x00000001ff187819 */ /* 0x000fe40000011614 */
[----:B------:R-:W-:-:S04]  /*42f0*/  SEL R9, RZ, 0x1, !P0 ;  /* 0x00000001ff097807 */ /* 0x000fc80004000000 */
[----:B------:R-:W-:-:S04]  /*4300*/  LOP3.LUT R9, R9, 0x1, R24, 0xf8, !PT ;  /* 0x0000000109097812 */ /* 0x000fc800078ef818 */
[----:B------:R-:W-:-:S05]  /*4310*/  LOP3.LUT R9, R9, R20, RZ, 0xc0, !PT ;  /* 0x0000001409097212 */ /* 0x000fca00078ec0ff */
[----:B------:R-:W-:-:S05]  /*4320*/  IMAD.IADD R9, R24, 0x1, R9 ;  /* 0x0000000118097824 */ /* 0x000fca00078e0209 */
[----:B------:R-:W-:Y:S01]  /*4330*/  LOP3.LUT R4, R9, R4, RZ, 0xfc, !PT ;  /* 0x0000000409047212 */ /* 0x000fe200078efcff */
[----:B------:R-:W-:Y:S06]  /*4340*/  BRA `(.L_x_59) ;  /* 0x0000000000347947 */ /* 0x000fec0003800000 */
.L_x_58:
[----:B------:R-:W-:-:S04]  /*4350*/  LOP3.LUT R4, R4, 0x80000000, RZ, 0xc0, !PT ;  /* 0x8000000004047812 */ /* 0x000fc800078ec0ff */
[----:B------:R-:W-:Y:S01]  /*4360*/  LOP3.LUT R4, R4, 0x7f800000, RZ, 0xfc, !PT ;  /* 0x7f80000004047812 */ /* 0x000fe200078efcff */
[----:B------:R-:W-:Y:S06]  /*4370*/  BRA `(.L_x_59) ;  /* 0x0000000000287947 */ /* 0x000fec0003800000 */
.L_x_57:
[----:B------:R-:W-:Y:S01]  /*4380*/  LEA R4, R24, R4, 0x17 ;  /* 0x0000000418047211 */ /* 0x000fe200078eb8ff */
[----:B------:R-:W-:Y:S06]  /*4390*/  BRA `(.L_x_59) ;  /* 0x0000000000207947 */ /* 0x000fec0003800000 */
.L_x_56:
[----:B------:R-:W-:-:S04]  /*43a0*/  LOP3.LUT R4, R9, 0x80000000, R4, 0x48, !PT ;  /* 0x8000000009047812 */ /* 0x000fc800078e4804 */
[----:B------:R-:W-:Y:S01]  /*43b0*/  LOP3.LUT R4, R4, 0x7f800000, RZ, 0xfc, !PT ;  /* 0x7f80000004047812 */ /* 0x000fe200078efcff */
[----:B------:R-:W-:Y:S06]  /*43c0*/  BRA `(.L_x_59) ;  /* 0x0000000000147947 */ /* 0x000fec0003800000 */
.L_x_55:
[----:B------:R-:W-:Y:S01]  /*43d0*/  LOP3.LUT R4, R9, 0x80000000, R4, 0x48, !PT ;  /* 0x8000000009047812 */ /* 0x000fe200078e4804 */
[----:B------:R-:W-:Y:S06]  /*43e0*/  BRA `(.L_x_59) ;  /* 0x00000000000c7947 */ /* 0x000fec0003800000 */
.L_x_54:
[----:B------:R-:W0:Y:S01]  /*43f0*/  MUFU.RSQ R4, -QNAN ;  /* 0xffc0000000047908 */ /* 0x000e220000001400 */
[----:B------:R-:W-:Y:S05]  /*4400*/  BRA `(.L_x_59) ;  /* 0x0000000000047947 */ /* 0x000fea0003800000 */
.L_x_53:
[----:B------:R-:W-:-:S07]  /*4410*/  FADD.FTZ R4, R4, R9 ;  /* 0x0000000904047221 */ /* 0x000fce0000010000 */
.L_x_59:
[----:B------:R-:W-:Y:S01]  /*4420*/  HFMA2 R21, -RZ, RZ, 0, 0 ;  /* 0x00000000ff157431 */ /* 0x000fe200000001ff */
[----:B------:R-:W-:-:S04]  /*4430*/  MOV R20, R10 ;  /* 0x0000000a00147202 */ /* 0x000fc80000000f00 */
[----:B0-----:R-:W-:Y:S05]  /*4440*/  RET.REL.NODEC R20 `(_Z28group_query_attention_kernelPKfS0_S0_Pfiiiiif) ;  /* 0xffffffb814ec7950 */ /* 0x001fea0003c3ffff */
.L_x_60:
[----:B------:R-:W-:-:S00]  /*4450*/  BRA `(.L_x_60) ;  /* 0xfffffffc00fc7947 */ /* 0x000fc0000383ffff */
[----:B------:R-:W-:-:S00]  /*4460*/  NOP ;  /* 0x0000000000007918 */ /* 0x000fc00000000000 */
        /* <DEDUP_REMOVED lines=9> */
.L_x_61:


//--------------------- .nv.shared._Z28group_query_attention_kernelPKfS0_S0_Pfiiiiif --------------------------
	.section	.nv.shared._Z28group_query_attention_kernelPKfS0_S0_Pfiiiiif,"aw",@nobits
	.sectionflags	@""
	.align	16
	.zero		1024


//--------------------- .nv.shared.reserved.0     --------------------------
	.section	.nv.shared.reserved.0,"aw",@nobits
	.weak		__nv_reservedSMEM_offset_0_alias
	.size		__nv_reservedSMEM_offset_0_alias, 0, 64
	.other		__nv_reservedSMEM_offset_0_alias,@"STO_CUDA_RESERVED_SHARED STV_DEFAULT"
__nv_reservedSMEM_offset_0_alias:
	.zero		0
	.zero		64


//--------------------- .nv.constant0._Z28group_query_attention_kernelPKfS0_S0_Pfiiiiif --------------------------
	.section	.nv.constant0._Z28group_query_attention_kernelPKfS0_S0_Pfiiiiif,"a",@progbits
	.sectionflags	@""
	.align	4
.nv.constant0._Z28group_query_attention_kernelPKfS0_S0_Pfiiiiif:
	.zero		952


//--------------------- SYMBOLS --------------------------

	.type		.nv.reservedSmem.offset0,@object
	.size		.nv.reservedSmem.offset0,0x4
	.type		.nv.reservedSmem.cap,@object
	.size		.nv.reservedSmem.cap,0x4
